def gluon_tcgen05(
    a_ptr,
    b_ptr,
    c_ptr,
    M,
    N,
    K,
    stride_am,
    stride_bk,
    stride_cm,
    BLOCK_M: gl.constexpr,
    BLOCK_N: gl.constexpr,
    BLOCK_K: gl.constexpr,
    DTYPE: gl.constexpr,
    A_LAYOUT: gl.constexpr,
    B_LAYOUT: gl.constexpr,
    C_LAYOUT: gl.constexpr,
    B_SHAPE: gl.constexpr,
    TMEM_LAYOUT: gl.constexpr,
    TMEM_REG: gl.constexpr,
    TRANS_B: gl.constexpr,
    NUM_BUFFERS: gl.constexpr,
):
    a_desc = tma.make_tensor_descriptor(
        a_ptr, [M, K], [stride_am, 1], [BLOCK_M, BLOCK_K], A_LAYOUT
    )
    b_desc = tma.make_tensor_descriptor(
        b_ptr,
        [N, K] if TRANS_B else [K, N],
        [stride_bk, 1],
        B_SHAPE,
        B_LAYOUT,
    )
    c_desc = tma.make_tensor_descriptor(
        c_ptr, [M, N], [stride_cm, 1], [BLOCK_M, BLOCK_N], C_LAYOUT
    )

    a_bufs = gl.allocate_shared_memory(
        DTYPE, [NUM_BUFFERS, BLOCK_M, BLOCK_K], A_LAYOUT
    )
    b_bufs = gl.allocate_shared_memory(DTYPE, [NUM_BUFFERS] + B_SHAPE, B_LAYOUT)

    pid_m = gl.program_id(0)
    pid_n = gl.program_id(1)
    off_m = pid_m * BLOCK_M
    off_n = pid_n * BLOCK_N

    tma_bars = gl.allocate_shared_memory(
        gl.int64, [NUM_BUFFERS, 1], mbarrier.MBarrierLayout()
    )
    mma_bars = gl.allocate_shared_memory(
        gl.int64, [NUM_BUFFERS, 1], mbarrier.MBarrierLayout()
    )
    for i in gl.static_range(NUM_BUFFERS):
        mbarrier.init(tma_bars.index(i), count=1)
        mbarrier.init(mma_bars.index(i), count=1)

    acc_tmem = allocate_tensor_memory(gl.float32, [BLOCK_M, BLOCK_N], TMEM_LAYOUT)
    idx = 0
    phase = 0
    use_acc = False
    for k in range(0, K, BLOCK_K):
        a = a_bufs.index(idx)
        b = b_bufs.index(idx)
        tma_bar = tma_bars.index(idx)
        mma_bar = mma_bars.index(idx)
        mbarrier.expect(
            tma_bar, a_desc.block_type.nbytes + b_desc.block_type.nbytes
        )
        tma.async_copy_global_to_shared(a_desc, [off_m, k], tma_bar, a)
        tma.async_copy_global_to_shared(
            b_desc, [off_n, k] if TRANS_B else [k, off_n], tma_bar, b
        )
        mbarrier.wait(tma_bar, phase=phase)

        if TRANS_B:
            b = b.permute((1, 0))
        tcgen05_mma(a, b, acc_tmem, use_acc=use_acc)
        tcgen05_commit(mma_bar)
        mbarrier.wait(mma_bar, phase=phase)
        use_acc = True

        idx += 1
        if idx == NUM_BUFFERS:
            idx = 0
            phase ^= 1

    for i in gl.static_range(NUM_BUFFERS):
        mbarrier.invalidate(tma_bars.index(i))
        mbarrier.invalidate(mma_bars.index(i))

    acc = acc_tmem.load(TMEM_REG)
    c_smem = gl.allocate_shared_memory(DTYPE, [BLOCK_M, BLOCK_N], C_LAYOUT)
    c_smem.store(acc.to(DTYPE))
    fence_async_shared()
    tma.async_copy_shared_to_global(c_desc, [off_m, off_n], c_smem)
    tma.store_wait(pendings=0)

# config = {"BLOCK_K": 32, "BLOCK_M": 64, "BLOCK_N": 64, "arch": "sm_100", "dtype": "fp8e4m3", "num_buffers": 2, "num_warps": 8, "trans_b": 1}
# arch = sm_100


// ===== COMPILED SASS (sm_100a) =====

	.target	sm_100a

	.elftype	@"ET_EXEC"


//--------------------- .note.nv.tkinfo           --------------------------
	.section	.note.nv.tkinfo,"",@"SHT_NOTE"
	.sectionflags	@"SHF_NOTE_NV_TKINFO"
	.tkinfo
        /*0018*/ 	.word	0x00000081
        /*0030*/ 	.string	""
        /*0030*/ 	.string	"ptxas-blackwell"
        /*0030*/ 	.string	"Cuda compilation tools, release 12.9, V12.9.86"
        /*0030*/ 	.string	"Build cuda_12.9.r12.9/compiler.36037853_0"
        /*0030*/ 	.string	"-v  -suppress-debug-info  -lineinfo  -arch sm_100a "



//--------------------- .note.nv.cuver            --------------------------
	.section	.note.nv.cuver,"",@"SHT_NOTE"
	.sectionflags	@"SHF_NOTE_NV_CUVER"
        /*0018*/ 	.short	0x0001
        /*001a*/ 	.short	0x0064
        /*001c*/ 	.short	0x0001
        /*001e*/ 	.short	0x0000
        /*0020*/ 	.short	0x0001
        /*0022*/ 	.short	0x0000


//--------------------- .nv.info                  --------------------------
	.section	.nv.info,"",@"SHT_CUDA_INFO"
	.align	4


	//----- nvinfo : EIATTR_REGCOUNT
	.align		4
        /*0000*/ 	.byte	0x04, 0x2f
        /*0002*/ 	.short	(.L_4 - .L_3)
	.align		4
.L_3:
        /*0004*/ 	.word	index@(gluon_tcgen05)
        /*0008*/ 	.word	0x00000018


	//----- nvinfo : EIATTR_FRAME_SIZE
	.align		4
.L_4:
        /*000c*/ 	.byte	0x04, 0x11
        /*000e*/ 	.short	(.L_6 - .L_5)
	.align		4
.L_5:
        /*0010*/ 	.word	index@($__internal_2_$__cuda_sm10x_tcgen05_guardrail_trap_unallocated_columns_being_dealloced)
        /*0014*/ 	.word	0x00000000


	//----- nvinfo : EIATTR_FRAME_SIZE
	.align		4
.L_6:
        /*0018*/ 	.byte	0x04, 0x11
        /*001a*/ 	.short	(.L_8 - .L_7)
	.align		4
.L_7:
        /*001c*/ 	.word	index@($__internal_1_$__cuda_sm10x_tcgen05_guardrail_trap_phase_invalid_during_alloc)
        /*0020*/ 	.word	0x00000000


	//----- nvinfo : EIATTR_FRAME_SIZE
	.align		4
.L_8:
        /*0024*/ 	.byte	0x04, 0x11
        /*0026*/ 	.short	(.L_10 - .L_9)
	.align		4
.L_9:
        /*0028*/ 	.word	index@($__internal_0_$__cuda_sm10x_tcgen05_guardrail_trap_col_being_dealloced_not_returned_by_alloc)
        /*002c*/ 	.word	0x00000000


	//----- nvinfo : EIATTR_FRAME_SIZE
	.align		4
.L_10:
        /*0030*/ 	.byte	0x04, 0x11
        /*0032*/ 	.short	(.L_12 - .L_11)
	.align		4
.L_11:
        /*0034*/ 	.word	index@(gluon_tcgen05)
        /*0038*/ 	.word	0x00000000


	//----- nvinfo : EIATTR_MIN_STACK_SIZE
	.align		4
.L_12:
        /*003c*/ 	.byte	0x04, 0x12
        /*003e*/ 	.short	(.L_14 - .L_13)
	.align		4
.L_13:
        /*0040*/ 	.word	index@(gluon_tcgen05)
        /*0044*/ 	.word	0x00000000
.L_14:


//--------------------- .nv.info.gluon_tcgen05    --------------------------
	.section	.nv.info.gluon_tcgen05,"",@"SHT_CUDA_INFO"
	.sectionflags	@""
	.align	4


	//----- nvinfo : EIATTR_CUDA_API_VERSION
	.align		4
        /*0000*/ 	.byte	0x04, 0x37
        /*0002*/ 	.short	(.L_16 - .L_15)
.L_15:
        /*0004*/ 	.word	0x00000081


	//----- nvinfo : EIATTR_KPARAM_INFO
	.align		4
.L_16:
        /*0008*/ 	.byte	0x04, 0x17
        /*000a*/ 	.short	(.L_18 - .L_17)
.L_17:
        /*000c*/ 	.word	0x00000000
        /*0010*/ 	.short	0x000a
        /*0012*/ 	.short	0x0048
        /*0014*/ 	.byte	0x00, 0xf4, 0x21, 0x00


	//----- nvinfo : EIATTR_KPARAM_INFO
	.align		4
.L_18:
        /*0018*/ 	.byte	0x04, 0x17
        /*001a*/ 	.short	(.L_20 - .L_19)
.L_19:
        /*001c*/ 	.word	0x00000000
        /*0020*/ 	.short	0x0009
        /*0022*/ 	.short	0x0040
        /*0024*/ 	.byte	0x00, 0xf4, 0x21, 0x00


	//----- nvinfo : EIATTR_KPARAM_INFO
	.align		4
.L_20:
        /*0028*/ 	.byte	0x04, 0x17
        /*002a*/ 	.short	(.L_22 - .L_21)
.L_21:
        /*002c*/ 	.word	0x00000000
        /*0030*/ 	.short	0x0008
        /*0032*/ 	.short	0x0038
        /*0034*/ 	.byte	0x00, 0xf0, 0x21, 0x00


	//----- nvinfo : EIATTR_KPARAM_INFO
	.align		4
.L_22:
        /*0038*/ 	.byte	0x04, 0x17
        /*003a*/ 	.short	(.L_24 - .L_23)
.L_23:
        /*003c*/ 	.word	0x00000000
        /*0040*/ 	.short	0x0007
        /*0042*/ 	.short	0x0030
        /*0044*/ 	.byte	0x00, 0xf0, 0x21, 0x00


	//----- nvinfo : EIATTR_KPARAM_INFO
	.align		4
.L_24:
        /*0048*/ 	.byte	0x04, 0x17
        /*004a*/ 	.short	(.L_26 - .L_25)
.L_25:
        /*004c*/ 	.word	0x00000000
        /*0050*/ 	.short	0x0006
        /*0052*/ 	.short	0x0028
        /*0054*/ 	.byte	0x00, 0xf0, 0x21, 0x00


	//----- nvinfo : EIATTR_KPARAM_INFO
	.align		4
.L_26:
        /*0058*/ 	.byte	0x04, 0x17
        /*005a*/ 	.short	(.L_28 - .L_27)
.L_27:
        /*005c*/ 	.word	0x00000000
        /*0060*/ 	.short	0x0005
        /*0062*/ 	.short	0x0020
        /*0064*/ 	.byte	0x00, 0xf0, 0x11, 0x00


	//----- nvinfo : EIATTR_KPARAM_INFO
	.align		4
.L_28:
        /*0068*/ 	.byte	0x04, 0x17
        /*006a*/ 	.short	(.L_30 - .L_29)
.L_29:
        /*006c*/ 	.word	0x00000000
        /*0070*/ 	.short	0x0004
        /*0072*/ 	.short	0x001c
        /*0074*/ 	.byte	0x00, 0xf0, 0x11, 0x00


	//----- nvinfo : EIATTR_KPARAM_INFO
	.align		4
.L_30:
        /*0078*/ 	.byte	0x04, 0x17
        /*007a*/ 	.short	(.L_32 - .L_31)
.L_31:
        /*007c*/ 	.word	0x00000000
        /*0080*/ 	.short	0x0003
        /*0082*/ 	.short	0x0018
        /*0084*/ 	.byte	0x00, 0xf0, 0x11, 0x00


	//----- nvinfo : EIATTR_KPARAM_INFO
	.align		4
.L_32:
        /*0088*/ 	.byte	0x04, 0x17
        /*008a*/ 	.short	(.L_34 - .L_33)
.L_33:
        /*008c*/ 	.word	0x00000000
        /*0090*/ 	.short	0x0002
        /*0092*/ 	.short	0x0010
        /*0094*/ 	.byte	0x00, 0xf4, 0x21, 0x00


	//----- nvinfo : EIATTR_KPARAM_INFO
	.align		4
.L_34:
        /*0098*/ 	.byte	0x04, 0x17
        /*009a*/ 	.short	(.L_36 - .L_35)
.L_35:
        /*009c*/ 	.word	0x00000000
        /*00a0*/ 	.short	0x0001
        /*00a2*/ 	.short	0x0008
        /*00a4*/ 	.byte	0x00, 0xf4, 0x21, 0x00


	//----- nvinfo : EIATTR_KPARAM_INFO
	.align		4
.L_36:
        /*00a8*/ 	.byte	0x04, 0x17
        /*00aa*/ 	.short	(.L_38 - .L_37)
.L_37:
        /*00ac*/ 	.word	0x00000000
        /*00b0*/ 	.short	0x0000
        /*00b2*/ 	.short	0x0000
        /*00b4*/ 	.byte	0x00, 0xf4, 0x21, 0x00


	//----- nvinfo : EIATTR_AT_ENTRY_FRAGMENTS
	.align		4
.L_38:
        /*00b8*/ 	.byte	0x04, 0x4f
        /*00ba*/ 	.short	(.L_40 - .L_39)


	//   ....[0]....
.L_39:
        /*00bc*/ 	.word	0x00000004


	//----- nvinfo : EIATTR_RESERVED_SMEM_USED
	.align		4
.L_40:
        /*00c0*/ 	.byte	0x01, 0x41
	.zero		2


	//----- nvinfo : EIATTR_SPARSE_MMA_MASK
	.align		4
        /*00c4*/ 	.byte	0x03, 0x50
        /*00c6*/ 	.short	0x0000


	//----- nvinfo : EIATTR_TCGEN05_1CTA_USED
	.align		4
        /*00c8*/ 	.byte	0x01, 0x51
	.zero		2


	//----- nvinfo : EIATTR_MAXREG_COUNT
	.align		4
        /*00cc*/ 	.byte	0x03, 0x1b
        /*00ce*/ 	.short	0x00ff


	//----- nvinfo : EIATTR_NUM_BARRIERS
	.align		4
        /*00d0*/ 	.byte	0x02, 0x4c
        /*00d2*/ 	.byte	0x01
	.zero		1


	//----- nvinfo : EIATTR_INT_WARP_WIDE_INSTR_OFFSETS
	.align		4
        /*00d4*/ 	.byte	0x04, 0x31
        /*00d6*/ 	.short	(.L_42 - .L_41)


	//   ....[0]....
.L_41:
        /*00d8*/ 	.word	0x00001690


	//   ....[1]....
        /*00dc*/ 	.word	0x000016b0


	//   ....[2]....
        /*00e0*/ 	.word	0x00001740


	//   ....[3]....
        /*00e4*/ 	.word	0x000018f0


	//   ....[4]....
        /*00e8*/ 	.word	0x00001900


	//   ....[5]....
        /*00ec*/ 	.word	0x00001910


	//   ....[6]....
        /*00f0*/ 	.word	0x00001920


	//   ....[7]....
        /*00f4*/ 	.word	0x00001b10


	//   ....[8]....
        /*00f8*/ 	.word	0x00001b20


	//   ....[9]....
        /*00fc*/ 	.word	0x00001c90


	//   ....[10]....
        /*0100*/ 	.word	0x00001ce0


	//   ....[11]....
        /*0104*/ 	.word	0x00001cf0


	//   ....[12]....
        /*0108*/ 	.word	0x00001d20


	//   ....[13]....
        /*010c*/ 	.word	0x00001ea0


	//   ....[14]....
        /*0110*/ 	.word	0x00001eb0


	//   ....[15]....
        /*0114*/ 	.word	0x000021c0


	//   ....[16]....
        /*0118*/ 	.word	0x000021d0


	//   ....[17]....
        /*011c*/ 	.word	0x00002480


	//   ....[18]....
        /*0120*/ 	.word	0x000024d0


	//----- nvinfo : EIATTR_COOP_GROUP_MASK_REGIDS
	.align		4
.L_42:
        /*0124*/ 	.byte	0x04, 0x29
        /*0126*/ 	.short	(.L_44 - .L_43)


	//   ....[0]....
.L_43:
        /*0128*/ 	.word	0xffffffff


	//   ....[1]....
        /*012c*/ 	.word	0xffffffff


	//   ....[2]....
        /*0130*/ 	.word	0xffffffff


	//   ....[3]....
        /*0134*/ 	.word	0xffffffff


	//   ....[4]....
        /*0138*/ 	.word	0xffffffff


	//   ....[5]....
        /*013c*/ 	.word	0xffffffff


	//   ....[6]....
        /*0140*/ 	.word	0xffffffff


	//   ....[7]....
        /*0144*/ 	.word	0xffffffff


	//   ....[8]....
        /*0148*/ 	.word	0xffffffff


	//   ....[9]....
        /*014c*/ 	.word	0xffffffff


	//----- nvinfo : EIATTR_COOP_GROUP_INSTR_OFFSETS
	.align		4
.L_44:
        /*0150*/ 	.byte	0x04, 0x28
        /*0152*/ 	.short	(.L_46 - .L_45)


	//   ....[0]....
.L_45:
        /*0154*/ 	.word	0x00000050


	//   ....[1]....
        /*0158*/ 	.word	0x00000310


	//   ....[2]....
        /*015c*/ 	.word	0x000004f0


	//   ....[3]....
        /*0160*/ 	.word	0x00000980


	//   ....[4]....
        /*0164*/ 	.word	0x00000ac0


	//   ....[5]....
        /*0168*/ 	.word	0x00000fa0


	//   ....[6]....
        /*016c*/ 	.word	0x000010e0


	//   ....[7]....
        /*0170*/ 	.word	0x00001530


	//   ....[8]....
        /*0174*/ 	.word	0x00002310


	//   ....[9]....
        /*0178*/ 	.word	0x00002580


	//----- nvinfo : EIATTR_VRC_CTA_INIT_COUNT
	.align		4
.L_46:
        /*017c*/ 	.byte	0x02, 0x4a
        /*017e*/ 	.byte	0x80
	.zero		1


	//----- nvinfo : EIATTR_MBARRIER_INSTR_OFFSETS
	.align		4
        /*0180*/ 	.byte	0x04, 0x39
        /*0182*/ 	.short	(.L_48 - .L_47)


	//   ....[0]....
.L_47:
        /*0184*/ 	.word	0x00001760
        /*0188*/ 	.word	0x000000ff
        /*018c*/ 	.word	0x00002000
        /*0190*/ 	.short	0x0100
        /*0192*/ 	.byte	0x08
	.zero		1


	//   ....[1]....
        /*0194*/ 	.word	0x00001770
        /*0198*/ 	.word	0x000000ff
        /*019c*/ 	.word	0x00002010
        /*01a0*/ 	.short	0x0100
        /*01a2*/ 	.byte	0x08
	.zero		1


	//   ....[2]....
        /*01a4*/ 	.word	0x00001820
        /*01a8*/ 	.word	0x000000ff
        /*01ac*/ 	.word	0x00002008
        /*01b0*/ 	.short	0x0100
        /*01b2*/ 	.byte	0x08
	.zero		1


	//   ....[3]....
        /*01b4*/ 	.word	0x00001830
        /*01b8*/ 	.word	0x000000ff
        /*01bc*/ 	.word	0x00002018
        /*01c0*/ 	.short	0x0100
        /*01c2*/ 	.byte	0x08
	.zero		1


	//   ....[4]....
        /*01c4*/ 	.word	0x00001a00
        /*01c8*/ 	.word	0x000000ff
        /*01cc*/ 	.word	0x00002000
        /*01d0*/ 	.short	0x010a
        /*01d2*/ 	.byte	0x08
	.zero		1


	//   ....[5]....
        /*01d4*/ 	.word	0x00001b70
        /*01d8*/ 	.word	0x000000ff
        /*01dc*/ 	.word	0x00002010
        /*01e0*/ 	.short	0x010a
        /*01e2*/ 	.byte	0x08
	.zero		1


	//   ....[6]....
        /*01e4*/ 	.word	0x00001d90
        /*01e8*/ 	.word	0x000000ff
        /*01ec*/ 	.word	0x00002000
        /*01f0*/ 	.short	0x010a
        /*01f2*/ 	.byte	0x09
	.zero		1


	//   ....[7]....
        /*01f4*/ 	.word	0x00001ef0
        /*01f8*/ 	.word	0x000000ff
        /*01fc*/ 	.word	0x00002010
        /*0200*/ 	.short	0x010a
        /*0202*/ 	.byte	0x09
	.zero		1


	//   ....[8]....
        /*0204*/ 	.word	0x00001fc0
        /*0208*/ 	.word	0x000000ff
        /*020c*/ 	.word	0x00002000
        /*0210*/ 	.short	0x0108
        /*0212*/ 	.byte	0x08
	.zero		1


	//   ....[9]....
        /*0214*/ 	.word	0x00001fd0
        /*0218*/ 	.word	0x000000ff
        /*021c*/ 	.word	0x00002010
        /*0220*/ 	.short	0x0108
        /*0222*/ 	.byte	0x08
	.zero		1


	//   ....[10]....
        /*0224*/ 	.word	0x00002020
        /*0228*/ 	.word	0x000000ff
        /*022c*/ 	.word	0x00002008
        /*0230*/ 	.short	0x0108
        /*0232*/ 	.byte	0x08
	.zero		1


	//   ....[11]....
        /*0234*/ 	.word	0x00002030
        /*0238*/ 	.word	0x000000ff
        /*023c*/ 	.word	0x00002018
        /*0240*/ 	.short	0x0108
        /*0242*/ 	.byte	0x08
	.zero		1


	//   ....[12]....
        /*0244*/ 	.word	0x000025a0
        /*0248*/ 	.word	0x000000ff
        /*024c*/ 	.word	0x00002000
        /*0250*/ 	.short	0x010a
        /*0252*/ 	.byte	0x08
	.zero		1


	//   ....[13]....
        /*0254*/ 	.word	0x000025d0
        /*0258*/ 	.word	0x000000ff
        /*025c*/ 	.word	0x00002010
        /*0260*/ 	.short	0x010a
        /*0262*/ 	.byte	0x08
	.zero		1


	//   ....[14]....
        /*0264*/ 	.word	0x00002600
        /*0268*/ 	.word	0x000000ff
        /*026c*/ 	.word	0x00002000
        /*0270*/ 	.short	0x010a
        /*0272*/ 	.byte	0x09
	.zero		1


	//   ....[15]....
        /*0274*/ 	.word	0x00002630
        /*0278*/ 	.word	0x000000ff
        /*027c*/ 	.word	0x00002010
        /*0280*/ 	.short	0x010a
        /*0282*/ 	.byte	0x09
	.zero		1


	//----- nvinfo : EIATTR_NUM_MBARRIERS
	.align		4
.L_48:
        /*0284*/ 	.byte	0x03, 0x38
        /*0286*/ 	.short	0x0004


	//----- nvinfo : EIATTR_EXIT_INSTR_OFFSETS
	.align		4
        /*0288*/ 	.byte	0x04, 0x1c
        /*028a*/ 	.short	(.L_50 - .L_49)


	//   ....[0]....
.L_49:
        /*028c*/ 	.word	0x00002590


	//----- nvinfo : EIATTR_REQNTID
	.align		4
.L_50:
        /*0290*/ 	.byte	0x04, 0x10
        /*0292*/ 	.short	(.L_52 - .L_51)
.L_51:
        /*0294*/ 	.word	0x00000100
        /*0298*/ 	.word	0x00000001
        /*029c*/ 	.word	0x00000001


	//----- nvinfo : EIATTR_CRS_STACK_SIZE
	.align		4
.L_52:
        /*02a0*/ 	.byte	0x04, 0x1e
        /*02a2*/ 	.short	(.L_54 - .L_53)
.L_53:
        /*02a4*/ 	.word	0x00000000


	//----- nvinfo : EIATTR_CBANK_PARAM_SIZE
	.align		4
.L_54:
        /*02a8*/ 	.byte	0x03, 0x19
        /*02aa*/ 	.short	0x0050


	//----- nvinfo : EIATTR_PARAM_CBANK
	.align		4
        /*02ac*/ 	.byte	0x04, 0x0a
        /*02ae*/ 	.short	(.L_56 - .L_55)
	.align		4
.L_55:
        /*02b0*/ 	.word	index@(.nv.constant0.gluon_tcgen05)
        /*02b4*/ 	.short	0x0380
        /*02b6*/ 	.short	0x0050


	//----- nvinfo : EIATTR_SW_WAR
	.align		4
.L_56:
        /*02b8*/ 	.byte	0x04, 0x36
        /*02ba*/ 	.short	(.L_58 - .L_57)
.L_57:
        /*02bc*/ 	.word	0x00000008
.L_58:


//--------------------- .nv.compat                --------------------------
	.section	.nv.compat,"",@"SHT_CUDA_COMPAT_INFO"
	.align	4
        /*0000*/ 	.byte	0x02, 0x02, 0x02, 0x00, 0x02, 0x05, 0x05, 0x00, 0x02, 0x03, 0x03, 0x00, 0x02, 0x06, 0x01, 0x00


//--------------------- .nv.callgraph             --------------------------
	.section	.nv.callgraph,"",@"SHT_CUDA_CALLGRAPH"
	.align	4
	.sectionentsize	8
	.align		4
        /*0000*/ 	.word	0x00000000
	.align		4
        /*0004*/ 	.word	0xffffffff
	.align		4
        /*0008*/ 	.word	0x00000000
	.align		4
        /*000c*/ 	.word	0xfffffffe
	.align		4
        /*0010*/ 	.word	0x00000000
	.align		4
        /*0014*/ 	.word	0xfffffffd
	.align		4
        /*0018*/ 	.word	0x00000000
	.align		4
        /*001c*/ 	.word	0xfffffffc


//--------------------- .text.gluon_tcgen05       --------------------------
	.section	.text.gluon_tcgen05,"ax",@progbits
	.align	128
        .global         gluon_tcgen05
        .type           gluon_tcgen05,@function
        .size           gluon_tcgen05,(.L_x_78 - gluon_tcgen05)
        .other          gluon_tcgen05,@"STO_CUDA_ENTRY STV_DEFAULT"
gluon_tcgen05:
.text.gluon_tcgen05:
[----:B------:R-:W1:Y:S01]  /*0000*/  LDC R1, c[0x0][0x37c] ;  /* 0x0000df00ff017b82 */ /* 0x000e620000000800 */
[----:B------:R-:W2:Y:S02]  /*0010*/  S2R R0, SR_TID.X ;  /* 0x0000000000007919 */ /* 0x000ea40000002100 */
[----:B--2---:R-:W-:-:S13]  /*0020*/  ISETP.GE.U32.AND P2, PT, R0, 0x20, PT ;  /* 0x000000200000780c */ /* 0x004fda0003f46070 */
[----:B------:R-:W-:Y:S05]  /*0030*/  @P2 BRA `(.L_x_0) ;  /* 0x0000000000b82947 */ /* 0x000fea0003800000 */
[----:B------:R-:W2:Y:S01]  /*0040*/  S2UR UR6, SR_CgaCtaId ;  /* 0x00000000000679c3 */ /* 0x000ea20000008800 */
[----:B------:R-:W-:Y:S01]  /*0050*/  NOP ;  /* 0x0000000000007918 */ /* 0x000fe20000000000 */
[----:B------:R-:W-:Y:S02]  /*0060*/  UMOV UR4, 0x40 ;  /* 0x0000004000047882 */ /* 0x000fe40000000000 */
[----:B--2---:R-:W-:-:S09]  /*0070*/  ULEA UR4, UR6, UR4, 0x18 ;  /* 0x0000000406047291 */ /* 0x004fd2000f8ec0ff */
[----:B------:R-:W2:Y:S01]  /*0080*/  LDS.U8 R2, [UR4] ;  /* 0x00000004ff027984 */ /* 0x000ea20008000000 */
[----:B------:R-:W-:Y:S02]  /*0090*/  UMOV UR4, 0x400 ;  /* 0x0000040000047882 */ /* 0x000fe40000000000 */
[----:B------:R-:W-:Y:S01]  /*00a0*/  ULEA UR4, UR6, UR4, 0x18 ;  /* 0x0000000406047291 */ /* 0x000fe2000f8ec0ff */
[----:B--2---:R-:W-:-:S13]  /*00b0*/  ISETP.NE.AND P0, PT, R2, RZ, PT ;  /* 0x000000ff0200720c */ /* 0x004fda0003f05270 */
[----:B------:R-:W-:Y:S05]  /*00c0*/  @P0 BRA `(.L_x_1) ;  /* 0x00000000007c0947 */ /* 0x000fea0003800000 */
[----:B------:R-:W-:-:S13]  /*00d0*/  ELECT P0, URZ, PT ;  /* 0x0000000000ff782f */ /* 0x000fda0003800000 */
[----:B------:R-:W-:Y:S05]  /*00e0*/  @!P0 BRA `(.L_x_2) ;  /* 0x0000000000848947 */ /* 0x000fea0003800000 */
[----:B------:R-:W-:Y:S01]  /*00f0*/  UMOV UR5, 0x2 ;  /* 0x0000000200057882 */ /* 0x000fe20000000000 */
[----:B------:R-:W-:Y:S02]  /*0100*/  IMAD.MOV.U32 R5, RZ, RZ, 0x1 ;  /* 0x00000001ff057424 */ /* 0x000fe400078e00ff */
[----:B------:R-:W-:Y:S02]  /*0110*/  IMAD.MOV.U32 R3, RZ, RZ, 0x3 ;  /* 0x00000003ff037424 */ /* 0x000fe400078e00ff */
[----:B------:R-:W-:Y:S04]  /*0120*/  DEPBAR.LE SB2, 0x36 ;  /* 0x0000ad800000791a */ /* 0x000fe80000000000 */
[----:B------:R-:W2:Y:S02]  /*0130*/  UTCATOMSWS.FIND_AND_SET.ALIGN UP0, UR5, UR5 ;  /* 0x00000005000575e3 */ /* 0x000ea40008000800 */
[----:B--2---:R-:W-:-:S04]  /*0140*/  PLOP3.LUT P0, PT, PT, PT, UP0, 0x80, 0x8 ;  /* 0x000000000008781c */ /* 0x004fc80003f0f008 */
[----:B------:R-:W-:-:S04]  /*0150*/  SEL R2, RZ, 0xffffffff, !P0 ;  /* 0xffffffffff027807 */ /* 0x000fc80004000000 */
[----:B------:R-:W-:Y:S01]  /*0160*/  ISETP.NE.AND P0, PT, R2, RZ, PT ;  /* 0x000000ff0200720c */ /* 0x000fe20003f05270 */
[----:B------:R-:W-:-:S12]  /*0170*/  IMAD.U32 R2, RZ, RZ, UR5 ;  /* 0x00000005ff027e24 */ /* 0x000fd8000f8e00ff */
[----:B------:R-:W-:Y:S05]  /*0180*/  @P0 BRA `(.L_x_3) ;  /* 0x0000000000240947 */ /* 0x000fea0003800000 */
.L_x_4:
[----:B------:R-:W-:Y:S05]  /*0190*/  NANOSLEEP 0x64 ;  /* 0x000000640000795d */ /* 0x000fea0003800000 */
[----:B------:R-:W-:-:S05]  /*01a0*/  UMOV UR5, 0x2 ;  /* 0x0000000200057882 */ /* 0x000fca0000000000 */
[----:B------:R-:W-:Y:S04]  /*01b0*/  DEPBAR.LE SB2, 0x36 ;  /* 0x0000ad800000791a */ /* 0x000fe80000000000 */
[----:B------:R-:W2:Y:S02]  /*01c0*/  UTCATOMSWS.FIND_AND_SET.ALIGN UP0, UR5, UR5 ;  /* 0x00000005000575e3 */ /* 0x000ea40008000800 */
[----:B--2---:R-:W-:-:S04]  /*01d0*/  PLOP3.LUT P0, PT, PT, PT, UP0, 0x80, 0x8 ;  /* 0x000000000008781c */ /* 0x004fc80003f0f008 */
[----:B------:R-:W-:-:S04]  /*01e0*/  SEL R2, RZ, 0xffffffff, !P0 ;  /* 0xffffffffff027807 */ /* 0x000fc80004000000 */
[----:B------:R-:W-:Y:S01]  /*01f0*/  ISETP.NE.AND P0, PT, R2, RZ, PT ;  /* 0x000000ff0200720c */ /* 0x000fe20003f05270 */
[----:B------:R-:W-:-:S12]  /*0200*/  IMAD.U32 R2, RZ, RZ, UR5 ;  /* 0x00000005ff027e24 */ /* 0x000fd8000f8e00ff */
[----:B------:R-:W-:Y:S05]  /*0210*/  @!P0 BRA `(.L_x_4) ;  /* 0xfffffffc00dc8947 */ /* 0x000fea000383ffff */
.L_x_3:
[C---:B------:R-:W-:Y:S01]  /*0220*/  VIADD R4, R2.reuse, 0x10 ;  /* 0x0000001002047836 */ /* 0x040fe20000000000 */
[----:B------:R-:W-:Y:S01]  /*0230*/  UMOV UR5, 0x50 ;  /* 0x0000005000057882 */ /* 0x000fe20000000000 */
[----:B------:R-:W-:Y:S01]  /*0240*/  SHF.L.U32 R3, R3, R2, RZ ;  /* 0x0000000203037219 */ /* 0x000fe200000006ff */
[----:B------:R-:W-:Y:S01]  /*0250*/  ULEA UR5, UR6, UR5, 0x18 ;  /* 0x0000000506057291 */ /* 0x000fe2000f8ec0ff */
[----:B------:R-:W-:Y:S01]  /*0260*/  IMAD.SHL.U32 R2, R2, 0x20, RZ ;  /* 0x0000002002027824 */ /* 0x000fe200078e00ff */
[----:B------:R-:W-:-:S04]  /*0270*/  SHF.L.U32 R4, R5, R4, RZ ;  /* 0x0000000405047219 */ /* 0x000fc800000006ff */
[----:B------:R-:W-:-:S05]  /*0280*/  LOP3.LUT R3, R4, R3, RZ, 0xfc, !PT ;  /* 0x0000000304037212 */ /* 0x000fca00078efcff */
[----:B------:R2:W-:Y:S04]  /*0290*/  ATOMS.OR RZ, [UR5], R3 ;  /* 0x00000003ffff798c */ /* 0x0005e8000b000005 */
[----:B------:R2:W-:Y:S01]  /*02a0*/  STS [UR4], R2 ;  /* 0x00000002ff007988 */ /* 0x0005e20008000804 */
[----:B------:R-:W-:Y:S05]  /*02b0*/  BRA `(.L_x_2) ;  /* 0x0000000000107947 */ /* 0x000fea0003800000 */
.L_x_1:
[----:B------:R-:W-:Y:S01]  /*02c0*/  IMAD.MOV.U32 R3, RZ, RZ, -0x1 ;  /* 0xffffffffff037424 */ /* 0x000fe200078e00ff */
[----:B------:R-:W-:-:S04]  /*02d0*/  MOV R2, 0x300 ;  /* 0x0000030000027802 */ /* 0x000fc80000000f00 */
[----:B------:R2:W-:Y:S03]  /*02e0*/  STS [UR4], R3 ;  /* 0x00000003ff007988 */ /* 0x0005e60008000804 */
[----:B-12---:R-:W-:Y:S05]  /*02f0*/  CALL.REL.NOINC `($__internal_1_$__cuda_sm10x_tcgen05_guardrail_trap_phase_invalid_during_alloc) ;  /* 0x0000002000e47944 */ /* 0x006fea0003c00000 */
.L_x_2:
[----:B------:R-:W-:Y:S05]  /*0300*/  WARPSYNC.ALL ;  /* 0x0000000000007948 */ /* 0x000fea0003800000 */
[----:B------:R-:W-:Y:S01]  /*0310*/  NOP ;  /* 0x0000000000007918 */ /* 0x000fe20000000000 */
.L_x_0:
[----:B------:R-:W3:Y:S08]  /*0320*/  S2UR UR4, SR_CgaCtaId ;  /* 0x00000000000479c3 */ /* 0x000ef00000008800 */
[----:B------:R-:W-:Y:S01]  /*0330*/  BAR.SYNC.DEFER_BLOCKING 0x0 ;  /* 0x0000000000007b1d */ /* 0x000fe20000010000 */
[----:B------:R-:W-:-:S05]  /*0340*/  LOP3.LUT R20, R0, 0xff, RZ, 0xc0, !PT ;  /* 0x000000ff00147812 */ /* 0x000fca00078ec0ff */
[----:B------:R-:W-:Y:S02]  /*0350*/  UMOV UR8, 0x400 ;  /* 0x0000040000087882 */ /* 0x000fe40000000000 */
[----:B------:R-:W4:Y:S08]  /*0360*/  LDC R8, c[0x0][0x3a0] ;  /* 0x0000e800ff087b82 */ /* 0x000f300000000800 */
[----:B------:R-:W5:Y:S01]  /*0370*/  S2UR UR9, SR_CTAID.Y ;  /* 0x00000000000979c3 */ /* 0x000f620000002600 */
[----:B---3--:R-:W-:-:S09]  /*0380*/  ULEA UR8, UR4, UR8, 0x18 ;  /* 0x0000000804087291 */ /* 0x008fd2000f8ec0ff */
[----:B------:R-:W3:Y:S01]  /*0390*/  LDS R5, [UR8] ;  /* 0x00000008ff057984 */ /* 0x000ee20008000800 */
[----:B------:R-:W-:Y:S06]  /*03a0*/  BAR.SYNC.DEFER_BLOCKING 0x0 ;  /* 0x0000000000007b1d */ /* 0x000fec0000010000 */
[----:B------:R-:W-:Y:S05]  /*03b0*/  @P2 BRA `(.L_x_5) ;  /* 0x0000000000182947 */ /* 0x000fea0003800000 */
[----:B------:R-:W-:Y:S01]  /*03c0*/  ELECT P0, URZ, PT ;  /* 0x0000000000ff782f */ /* 0x000fe20003800000 */
[----:B--2---:R-:W-:Y:S01]  /*03d0*/  IMAD.MOV.U32 R2, RZ, RZ, 0x1 ;  /* 0x00000001ff027424 */ /* 0x004fe200078e00ff */
[----:B------:R-:W-:Y:S01]  /*03e0*/  UMOV UR5, 0x40 ;  /* 0x0000004000057882 */ /* 0x000fe20000000000 */
[----:B------:R-:W-:Y:S01]  /*03f0*/  UVIRTCOUNT.DEALLOC.SMPOOL 0x80 ;  /* 0x000000800000784c */ /* 0x000fe20000000000 */
[----:B------:R-:W-:-:S09]  /*0400*/  ULEA UR5, UR4, UR5, 0x18 ;  /* 0x0000000504057291 */ /* 0x000fd2000f8ec0ff */
[----:B------:R2:W-:Y:S03]  /*0410*/  @P0 STS.U8 [UR5], R2 ;  /* 0x00000002ff000988 */ /* 0x0005e60008000005 */
.L_x_5:
[----:B------:R-:W2:Y:S01]  /*0420*/  S2UR UR4, SR_CTAID.Z ;  /* 0x00000000000479c3 */ /* 0x000ea20000002700 */
[----:B------:R-:W5:Y:S01]  /*0430*/  LDCU UR5, c[0x0][0x370] ;  /* 0x00006e00ff0577ac */ /* 0x000f620008000800 */
[----:B------:R-:W-:Y:S01]  /*0440*/  ISETP.GE.U32.AND P0, PT, R20, 0x20, PT ;  /* 0x000000201400780c */ /* 0x000fe20003f06070 */
[----:B----4-:R-:W-:Y:S01]  /*0450*/  VIADD R4, R8, 0xffffffff ;  /* 0xffffffff08047836 */ /* 0x010fe20000000000 */
[C---:B------:R-:W-:Y:S01]  /*0460*/  ISETP.NE.U32.AND P3, PT, R20.reuse, RZ, PT ;  /* 0x000000ff1400720c */ /* 0x040fe20003f65070 */
[----:B------:R-:W2:Y:S02]  /*0470*/  LDCU UR6, c[0x0][0x374] ;  /* 0x00006e80ff0677ac */ /* 0x000ea40008000800 */
[----:B--2---:R-:W-:Y:S01]  /*0480*/  LEA R2, R20, UR8, 0x2 ;  /* 0x0000000814027c11 */ /* 0x004fe2000f8e10ff */
[----:B------:R-:W-:Y:S01]  /*0490*/  BSSY.RECONVERGENT B0, `(.L_x_6) ;  /* 0x0000015000007945 */ /* 0x000fe20003800200 */
[----:B------:R-:W5:Y:S01]  /*04a0*/  S2UR UR7, SR_CTAID.X ;  /* 0x00000000000779c3 */ /* 0x000f620000002500 */
[----:B------:R-:W2:Y:S01]  /*04b0*/  LDCU.64 UR20, c[0x0][0x3c0] ;  /* 0x00007800ff1477ac */ /* 0x000ea20008000a00 */
[----:B---3--:R-:W-:-:S04]  /*04c0*/  R2UR UR23, R5 ;  /* 0x00000000051772ca */ /* 0x008fc800000e0000 */
[----:B------:R3:W-:Y:S02]  /*04d0*/  @!P0 STS [R2], RZ ;  /* 0x000000ff02008388 */ /* 0x0007e40000000800 */
[----:B------:R-:W4:Y:S01]  /*04e0*/  LDC R3, c[0x0][0x398] ;  /* 0x0000e600ff037b82 */ /* 0x000f220000000800 */
[----:B------:R-:W-:Y:S01]  /*04f0*/  NOP ;  /* 0x0000000000007918 */ /* 0x000fe20000000000 */
[----:B------:R3:W-:Y:S01]  /*0500*/  @!P3 STS [UR8+0x20], R4 ;  /* 0x00002004ff00b988 */ /* 0x0007e20008000808 */
[----:B-----5:R-:W-:-:S04]  /*0510*/  UIMAD UR4, UR4, UR6, UR9 ;  /* 0x00000006040472a4 */ /* 0x020fc8000f8e0209 */
[----:B------:R-:W-:-:S04]  /*0520*/  UIMAD UR4, UR4, UR5, UR7 ;  /* 0x00000005040472a4 */ /* 0x000fc8000f8e0207 */
[----:B------:R-:W-:-:S04]  /*0530*/  UIMAD UR4, UR4, 0x180, URZ ;  /* 0x00000180040478a4 */ /* 0x000fc8000f8e02ff */
[----:B--2---:R-:W-:Y:S01]  /*0540*/  UIADD3 UR24, UP0, UPT, UR4, UR20, URZ ;  /* 0x0000001404187290 */ /* 0x004fe2000ff1e0ff */
[----:B----4-:R-:W-:-:S03]  /*0550*/  VIADD R3, R3, 0xffffffff ;  /* 0xffffffff03037836 */ /* 0x010fc60000000000 */
[----:B------:R-:W-:Y:S01]  /*0560*/  ULEA.HI.X.SX32 UR25, UR4, UR21, 0x1, UP0 ;  /* 0x0000001504197291 */ /* 0x000fe200080f0eff */
[----:B---3--:R-:W-:Y:S11]  /*0570*/  @P3 BRA `(.L_x_7) ;  /* 0x0000000000183947 */ /* 0x008ff60003800000 */
[----:B------:R-:W2:Y:S01]  /*0580*/  LDS R5, [UR8+0x8] ;  /* 0x00000808ff057984 */ /* 0x000ea20008000800 */
[----:B------:R-:W3:Y:S01]  /*0590*/  LDC.64 R10, c[0x0][0x380] ;  /* 0x0000e000ff0a7b82 */ /* 0x000ee20000000a00 */
[----:B------:R-:W-:Y:S02]  /*05a0*/  IMAD.MOV.U32 R6, RZ, RZ, 0x70 ;  /* 0x00000070ff067424 */ /* 0x000fe400078e00ff */
[----:B---3--:R3:W-:Y:S03]  /*05b0*/  STS.64 [UR8], R10 ;  /* 0x0000000aff007988 */ /* 0x0087e60008000a08 */
[----:B--2---:R-:W-:-:S05]  /*05c0*/  LOP3.LUT R5, R5, 0x10, R6, 0xd8, !PT ;  /* 0x0000001005057812 */ /* 0x004fca00078ed806 */
[----:B------:R3:W-:Y:S02]  /*05d0*/  STS [UR8+0x8], R5 ;  /* 0x00000805ff007988 */ /* 0x0007e40008000808 */
.L_x_7:
[----:B------:R-:W-:Y:S05]  /*05e0*/  BSYNC.RECONVERGENT B0 ;  /* 0x0000000000007941 */ /* 0x000fea0003800200 */
.L_x_6:
[----:B------:R-:W-:Y:S04]  /*05f0*/  BSSY.RECONVERGENT B0, `(.L_x_8) ;  /* 0x000000a000007945 */ /* 0x000fe80003800200 */
[----:B------:R-:W-:Y:S05]  /*0600*/  @P3 BRA `(.L_x_9) ;  /* 0x0000000000203947 */ /* 0x000fea0003800000 */
[----:B---3--:R-:W2:Y:S01]  /*0610*/  LDS R5, [UR8+0x34] ;  /* 0x00003408ff057984 */ /* 0x008ea20008000800 */
[----:B------:R-:W-:Y:S02]  /*0620*/  IMAD.MOV.U32 R6, RZ, RZ, 0x1f000000 ;  /* 0x1f000000ff067424 */ /* 0x000fe400078e00ff */
[----:B------:R-:W-:Y:S01]  /*0630*/  @!P3 IMAD.MOV.U32 R7, RZ, RZ, 0x3f ;  /* 0x0000003fff07b424 */ /* 0x000fe200078e00ff */
[----:B------:R-:W3:Y:S02]  /*0640*/  @!P3 LDS R10, [UR8+0x38] ;  /* 0x00003808ff0ab984 */ /* 0x000ee40008000800 */
[----:B--2---:R-:W-:Y:S02]  /*0650*/  LOP3.LUT R5, R5, 0xff000000, R6, 0xb8, !PT ;  /* 0xff00000005057812 */ /* 0x004fe400078eb806 */
[----:B---3--:R-:W-:-:S03]  /*0660*/  @!P3 LOP3.LUT R6, R10, 0xff, R7, 0xb8, !PT ;  /* 0x000000ff0a06b812 */ /* 0x008fc600078eb807 */
[----:B------:R2:W-:Y:S04]  /*0670*/  STS [UR8+0x34], R5 ;  /* 0x00003405ff007988 */ /* 0x0005e80008000808 */
[----:B------:R2:W-:Y:S02]  /*0680*/  @!P3 STS [UR8+0x38], R6 ;  /* 0x00003806ff00b988 */ /* 0x0005e40008000808 */
.L_x_9:
[----:B------:R-:W-:Y:S05]  /*0690*/  BSYNC.RECONVERGENT B0 ;  /* 0x0000000000007941 */ /* 0x000fea0003800200 */
.L_x_8:
[----:B------:R-:W-:Y:S04]  /*06a0*/  BSSY.RECONVERGENT B0, `(.L_x_10) ;  /* 0x000000a000007945 */ /* 0x000fe80003800200 */
[----:B------:R-:W-:Y:S05]  /*06b0*/  @P3 BRA `(.L_x_11) ;  /* 0x0000000000203947 */ /* 0x000fea0003800000 */
[----:B--23--:R-:W2:Y:S01]  /*06c0*/  LDS R5, [UR8+0x1c] ;  /* 0x00001c08ff057984 */ /* 0x00cea20008000800 */
[----:B------:R-:W3:Y:S03]  /*06d0*/  LDC.64 R6, c[0x0][0x3a8] ;  /* 0x0000ea00ff067b82 */ /* 0x000ee60000000a00 */
[----:B------:R4:W-:Y:S01]  /*06e0*/  STS [UR8+0x24], R3 ;  /* 0x00002403ff007988 */ /* 0x0009e20008000808 */
[--C-:B---3--:R-:W-:Y:S02]  /*06f0*/  SHF.R.U32.HI R10, RZ, 0x4, R7.reuse ;  /* 0x00000004ff0a7819 */ /* 0x108fe40000011607 */
[----:B------:R-:W-:-:S05]  /*0700*/  SHF.R.U64 R6, R6, 0x4, R7 ;  /* 0x0000000406067819 */ /* 0x000fca0000001207 */
[----:B------:R4:W-:Y:S01]  /*0710*/  STS [UR8+0xc], R6 ;  /* 0x00000c06ff007988 */ /* 0x0009e20008000808 */
[----:B--2---:R-:W-:-:S05]  /*0720*/  LOP3.LUT R5, R5, 0xf, R10, 0xb8, !PT ;  /* 0x0000000f05057812 */ /* 0x004fca00078eb80a */
[----:B------:R4:W-:Y:S02]  /*0730*/  STS [UR8+0x1c], R5 ;  /* 0x00001c05ff007988 */ /* 0x0009e40008000808 */
.L_x_11:
[----:B------:R-:W-:Y:S05]  /*0740*/  BSYNC.RECONVERGENT B0 ;  /* 0x0000000000007941 */ /* 0x000fea0003800200 */
.L_x_10:
[----:B------:R-:W-:Y:S04]  /*0750*/  BSSY.RECONVERGENT B1, `(.L_x_12) ;  /* 0x000001d000017945 */ /* 0x000fe80003800200 */
[----:B------:R-:W-:Y:S04]  /*0760*/  BSSY.RELIABLE B0, `(.L_x_13) ;  /* 0x0000018000007945 */ /* 0x000fe80003800100 */
[----:B------:R-:W-:Y:S05]  /*0770*/  @P3 BRA `(.L_x_14) ;  /* 0x00000000001c3947 */ /* 0x000fea0003800000 */
[----:B--234-:R-:W2:Y:S02]  /*0780*/  LDS R5, [UR8+0x34] ;  /* 0x00003408ff057984 */ /* 0x01cea40008000800 */
[----:B--2---:R-:W-:-:S05]  /*0790*/  LOP3.LUT R5, R5, 0x7, RZ, 0xb8, !PT ;  /* 0x0000000705057812 */ /* 0x004fca00078eb8ff */
[----:B------:R2:W-:Y:S01]  /*07a0*/  STS [UR8+0x34], R5 ;  /* 0x00003405ff007988 */ /* 0x0005e20008000808 */
[----:B------:R-:W-:Y:S05]  /*07b0*/  @P3 BRA `(.L_x_15) ;  /* 0x00000000001c3947 */ /* 0x000fea0003800000 */
[----:B--2---:R-:W2:Y:S02]  /*07c0*/  LDS R5, [UR8+0x34] ;  /* 0x00003408ff057984 */ /* 0x004ea40008000800 */
[----:B--2---:R-:W-:-:S05]  /*07d0*/  LOP3.LUT R5, R5, 0x38, RZ, 0xb8, !PT ;  /* 0x0000003805057812 */ /* 0x004fca00078eb8ff */
[----:B------:R5:W-:Y:S02]  /*07e0*/  STS [UR8+0x34], R5 ;  /* 0x00003405ff007988 */ /* 0x000be40008000808 */
.L_x_14:
[----:B------:R-:W-:Y:S05]  /*07f0*/  @P3 BRA `(.L_x_16) ;  /* 0x00000000001c3947 */ /* 0x000fea0003800000 */
[----:B--2345:R-:W2:Y:S02]  /*0800*/  LDS R5, [UR8+0x8] ;  /* 0x00000808ff057984 */ /* 0x03cea40008000800 */
[----:B--2---:R-:W-:-:S05]  /*0810*/  LOP3.LUT R5, R5, 0x780, RZ, 0xb8, !PT ;  /* 0x0000078005057812 */ /* 0x004fca00078eb8ff */
[----:B------:R3:W-:Y:S02]  /*0820*/  STS [UR8+0x8], R5 ;  /* 0x00000805ff007988 */ /* 0x0007e40008000808 */
.L_x_15:
[----:B------:R-:W-:Y:S05]  /*0830*/  @P3 BRA `(.L_x_17) ;  /* 0x0000000000283947 */ /* 0x000fea0003800000 */
[----:B--23--:R-:W2:Y:S02]  /*0840*/  LDS R5, [UR8+0x8] ;  /* 0x00000808ff057984 */ /* 0x00cea40008000800 */
[----:B--2---:R-:W-:-:S05]  /*0850*/  LOP3.LUT R5, R5, 0x1800, RZ, 0xb8, !PT ;  /* 0x0000180005057812 */ /* 0x004fca00078eb8ff */
[----:B------:R2:W-:Y:S02]  /*0860*/  STS [UR8+0x8], R5 ;  /* 0x00000805ff007988 */ /* 0x0005e40008000808 */
.L_x_16:
[----:B------:R-:W-:Y:S05]  /*0870*/  @P3 BREAK.RELIABLE B0 ;  /* 0x0000000000003942 */ /* 0x000fea0003800100 */
[----:B------:R-:W-:Y:S05]  /*0880*/  @P3 BRA `(.L_x_18) ;  /* 0x0000000000243947 */ /* 0x000fea0003800000 */
[----:B--2-4-:R-:W2:Y:S01]  /*0890*/  LDS R6, [UR8+0x8] ;  /* 0x00000808ff067984 */ /* 0x014ea20008000800 */
[----:B---3-5:R-:W-:-:S05]  /*08a0*/  IMAD.MOV.U32 R5, RZ, RZ, 0x6000 ;  /* 0x00006000ff057424 */ /* 0x028fca00078e00ff */
[----:B--2---:R-:W-:-:S04]  /*08b0*/  LOP3.LUT R5, R6, 0x2000, R5, 0xd8, !PT ;  /* 0x0000200006057812 */ /* 0x004fc800078ed805 */
[----:B------:R-:W-:-:S05]  /*08c0*/  LOP3.LUT R5, R5, 0x400000, RZ, 0xb8, !PT ;  /* 0x0040000005057812 */ /* 0x000fca00078eb8ff */
[----:B------:R4:W-:Y:S02]  /*08d0*/  STS [UR8+0x8], R5 ;  /* 0x00000805ff007988 */ /* 0x0009e40008000808 */
.L_x_17:
[----:B------:R-:W-:Y:S05]  /*08e0*/  BSYNC.RELIABLE B0 ;  /* 0x0000000000007941 */ /* 0x000fea0003800100 */
.L_x_13:
[----:B--234-:R-:W2:Y:S02]  /*08f0*/  @!P3 LDS R5, [UR8+0x8] ;  /* 0x00000808ff05b984 */ /* 0x01cea40008000800 */
[----:B--2---:R-:W-:-:S05]  /*0900*/  @!P3 LOP3.LUT R5, R5, 0x8000, RZ, 0xb8, !PT ;  /* 0x000080000505b812 */ /* 0x004fca00078eb8ff */
[----:B------:R2:W-:Y:S02]  /*0910*/  @!P3 STS [UR8+0x8], R5 ;  /* 0x00000805ff00b988 */ /* 0x0005e40008000808 */
.L_x_18:
[----:B------:R-:W-:Y:S05]  /*0920*/  BSYNC.RECONVERGENT B1 ;  /* 0x0000000000017941 */ /* 0x000fea0003800200 */
.L_x_12:
[----:B------:R-:W-:Y:S05]  /*0930*/  WARPSYNC.ALL ;  /* 0x0000000000007948 */ /* 0x000fea0003800000 */
[----:B------:R-:W-:Y:S01]  /*0940*/  NOP ;  /* 0x0000000000007918 */ /* 0x000fe20000000000 */
[----:B------:R-:W-:Y:S05]  /*0950*/  @P0 BRA `(.L_x_19) ;  /* 0x0000000000300947 */ /* 0x000fea0003800000 */
[----:B--2345:R-:W2:Y:S01]  /*0960*/  S2R R5, SR_LANEID ;  /* 0x0000000000057919 */ /* 0x03cea20000000000 */
[----:B------:R-:W-:Y:S05]  /*0970*/  WARPSYNC.ALL ;  /* 0x0000000000007948 */ /* 0x000fea0003800000 */
[----:B------:R-:W-:Y:S01]  /*0980*/  NOP ;  /* 0x0000000000007918 */ /* 0x000fe20000000000 */
[----:B--2---:R-:W-:-:S05]  /*0990*/  IMAD.SHL.U32 R5, R5, 0x4, RZ ;  /* 0x0000000405057824 */ /* 0x004fca00078e00ff */
[----:B------:R-:W2:Y:S01]  /*09a0*/  LDS R9, [R5+UR8] ;  /* 0x0000000805097984 */ /* 0x000ea20008000800 */
[----:B------:R-:W-:-:S05]  /*09b0*/  IADD3 R6, P1, PT, R5, UR24, RZ ;  /* 0x0000001805067c10 */ /* 0x000fca000ff3e0ff */
[----:B------:R-:W-:-:S05]  /*09c0*/  IMAD.X R7, RZ, RZ, UR25, P1 ;  /* 0x00000019ff077e24 */ /* 0x000fca00088e06ff */
[----:B--2---:R2:W3:Y:S01]  /*09d0*/  ATOMG.E.EXCH.STRONG.GPU PT, RZ, [R6], R9 ;  /* 0x0000000906ff73a8 */ /* 0x0044e200041ee100 */
[----:B------:R-:W-:-:S04]  /*09e0*/  DEPBAR {5,4,3,2,1,0} ;  /* 0x0000003f0000791a */ /* 0x000fc80000000000 */
[----:B------:R-:W4:Y:S02]  /*09f0*/  CCTL.E.C.LDCU.IV.DEEP [UR24] ;  /* 0x0000000018007540 */ /* 0x000f240009c08000 */
[----:B----4-:R2:W-:Y:S01]  /*0a00*/  UTMACCTL.IV [UR24] ;  /* 0x00000000180079b9 */ /* 0x0105e20008000000 */
[----:B------:R-:W-:Y:S01]  /*0a10*/  NOP ;  /* 0x0000000000007918 */ /* 0x000fe20000000000 */
.L_x_19:
[----:B------:R-:W-:Y:S05]  /*0a20*/  @P0 BRA `(.L_x_20) ;  /* 0x00000000000c0947 */ /* 0x000fea0003800000 */
[----:B------:R0:W-:Y:S01]  /*0a30*/  UTMACMDFLUSH ;  /* 0x00000000000079b7 */ /* 0x0001e20000000000 */
[----:B------:R-:W-:Y:S05]  /*0a40*/  @P0 BRA `(.L_x_20) ;  /* 0x0000000000040947 */ /* 0x000fea0003800000 */
[----:B------:R-:W-:-:S04]  /*0a50*/  DEPBAR.LE SB0, 0x0 ;  /* 0x000080000000791a */ /* 0x000fc80000000000 */
.L_x_20:
[----:B------:R-:W-:Y:S05]  /*0a60*/  WARPSYNC.ALL ;  /* 0x0000000000007948 */ /* 0x000fea0003800000 */
[----:B------:R-:W-:Y:S01]  /*0a70*/  NOP ;  /* 0x0000000000007918 */ /* 0x000fe20000000000 */
[----:B---3--:R-:W-:Y:S06]  /*0a80*/  BAR.SYNC.DEFER_BLOCKING 0x0 ;  /* 0x0000000000007b1d */ /* 0x008fec0000010000 */
[----:B------:R-:W-:Y:S02]  /*0a90*/  BSSY.RECONVERGENT B1, `(.L_x_21) ;  /* 0x000000b000017945 */ /* 0x000fe40003800200 */
[----:B------:R-:W-:Y:S06]  /*0aa0*/  BAR.SYNC.DEFER_BLOCKING 0x0 ;  /* 0x0000000000007b1d */ /* 0x000fec0000010000 */
[----:B------:R3:W-:Y:S01]  /*0ab0*/  @!P0 STS [R2], RZ ;  /* 0x000000ff02008388 */ /* 0x0007e20000000800 */
[----:B------:R-:W-:Y:S01]  /*0ac0*/  NOP ;  /* 0x0000000000007918 */ /* 0x000fe20000000000 */
[----:B------:R-:W-:Y:S05]  /*0ad0*/  @P3 BRA `(.L_x_22) ;  /* 0x0000000000183947 */ /* 0x000fea0003800000 */
[----:B--2-45:R-:W2:Y:S01]  /*0ae0*/  LDS R5, [UR8+0x8] ;  /* 0x00000808ff057984 */ /* 0x034ea20008000800 */
[----:B------:R-:W4:Y:S01]  /*0af0*/  LDC.64 R10, c[0x0][0x388] ;  /* 0x0000e200ff0a7b82 */ /* 0x000f220000000a00 */
[----:B------:R-:W-:Y:S02]  /*0b00*/  IMAD.MOV.U32 R6, RZ, RZ, 0x70 ;  /* 0x00000070ff067424 */ /* 0x000fe400078e00ff */
[----:B----4-:R4:W-:Y:S03]  /*0b10*/  STS.64 [UR8], R10 ;  /* 0x0000000aff007988 */ /* 0x0109e60008000a08 */
[----:B--2---:R-:W-:-:S05]  /*0b20*/  LOP3.LUT R5, R5, 0x10, R6, 0xd8, !PT ;  /* 0x0000001005057812 */ /* 0x004fca00078ed806 */
[----:B------:R4:W-:Y:S02]  /*0b30*/  STS [UR8+0x8], R5 ;  /* 0x00000805ff007988 */ /* 0x0009e40008000808 */
.L_x_22:
[----:B--2---:R-:W-:Y:S05]  /*0b40*/  BSYNC.RECONVERGENT B1 ;  /* 0x0000000000017941 */ /* 0x004fea0003800200 */
.L_x_21:
[----:B------:R-:W-:Y:S04]  /*0b50*/  BSSY.RECONVERGENT B2, `(.L_x_23) ;  /* 0x000000f000027945 */ /* 0x000fe80003800200 */
[----:B------:R-:W-:Y:S04]  /*0b60*/  BSSY.RELIABLE B1, `(.L_x_24) ;  /* 0x000000c000017945 */ /* 0x000fe80003800100 */
[----:B------:R-:W-:Y:S05]  /*0b70*/  @P3 BRA `(.L_x_25) ;  /* 0x0000000000283947 */ /* 0x000fea0003800000 */
[----:B----45:R-:W2:Y:S01]  /*0b80*/  LDS R5, [UR8+0x34] ;  /* 0x00003408ff057984 */ /* 0x030ea20008000800 */
[----:B------:R-:W-:Y:S01]  /*0b90*/  IMAD.MOV.U32 R6, RZ, RZ, 0x1f000000 ;  /* 0x1f000000ff067424 */ /* 0x000fe200078e00ff */
[----:B------:R-:W-:Y:S05]  /*0ba0*/  @P3 BREAK.RELIABLE B1 ;  /* 0x0000000000013942 */ /* 0x000fea0003800100 */
[----:B--2---:R-:W-:-:S05]  /*0bb0*/  LOP3.LUT R5, R5, 0xff000000, R6, 0xb8, !PT ;  /* 0xff00000005057812 */ /* 0x004fca00078eb806 */
[----:B------:R2:W-:Y:S01]  /*0bc0*/  STS [UR8+0x34], R5 ;  /* 0x00003405ff007988 */ /* 0x0005e20008000808 */
[----:B------:R-:W-:Y:S05]  /*0bd0*/  @P3 BRA `(.L_x_26) ;  /* 0x0000000000183947 */ /* 0x000fea0003800000 */
[----:B--2---:R-:W2:Y:S01]  /*0be0*/  LDS R5, [UR8+0x38] ;  /* 0x00003808ff057984 */ /* 0x004ea20008000800 */
[----:B------:R-:W-:-:S05]  /*0bf0*/  IMAD.MOV.U32 R6, RZ, RZ, 0x3f ;  /* 0x0000003fff067424 */ /* 0x000fca00078e00ff */
[----:B--2---:R-:W-:-:S05]  /*0c00*/  LOP3.LUT R5, R5, 0xff, R6, 0xb8, !PT ;  /* 0x000000ff05057812 */ /* 0x004fca00078eb806 */
[----:B------:R2:W-:Y:S02]  /*0c10*/  STS [UR8+0x38], R5 ;  /* 0x00003805ff007988 */ /* 0x0005e40008000808 */
.L_x_25:
[----:B------:R-:W-:Y:S05]  /*0c20*/  BSYNC.RELIABLE B1 ;  /* 0x0000000000017941 */ /* 0x000fea0003800100 */
.L_x_24:
[----:B------:R2:W-:Y:S02]  /*0c30*/  @!P3 STS [UR8+0x20], R4 ;  /* 0x00002004ff00b988 */ /* 0x0005e40008000808 */
.L_x_26:
[----:B------:R-:W-:Y:S05]  /*0c40*/  BSYNC.RECONVERGENT B2 ;  /* 0x0000000000027941 */ /* 0x000fea0003800200 */
.L_x_23:
[----:B------:R-:W-:Y:S05]  /*0c50*/  WARPSYNC.ALL ;  /* 0x0000000000007948 */ /* 0x000fea0003800000 */
[----:B------:R-:W-:Y:S01]  /*0c60*/  NOP ;  /* 0x0000000000007918 */ /* 0x000fe20000000000 */
[----:B--2---:R-:W2:Y:S01]  /*0c70*/  LDC R4, c[0x0][0x39c] ;  /* 0x0000e700ff047b82 */ /* 0x004ea20000000800 */
[----:B------:R-:W-:Y:S01]  /*0c80*/  BSSY.RECONVERGENT B2, `(.L_x_27) ;  /* 0x000000b000027945 */ /* 0x000fe20003800200 */
[----:B--2---:R-:W-:-:S03]  /*0c90*/  VIADD R4, R4, 0xffffffff ;  /* 0xffffffff04047836 */ /* 0x004fc60000000000 */
[----:B------:R-:W-:Y:S05]  /*0ca0*/  @P3 BRA `(.L_x_28) ;  /* 0x0000000000203947 */ /* 0x000fea0003800000 */
[----:B----45:R-:W2:Y:S01]  /*0cb0*/  LDS R5, [UR8+0x1c] ;  /* 0x00001c08ff057984 */ /* 0x030ea20008000800 */
[----:B------:R-:W4:Y:S03]  /*0cc0*/  LDC.64 R6, c[0x0][0x3b0] ;  /* 0x0000ec00ff067b82 */ /* 0x000f260000000a00 */
[----:B------:R5:W-:Y:S01]  /*0cd0*/  STS [UR8+0x24], R4 ;  /* 0x00002404ff007988 */ /* 0x000be20008000808 */
[--C-:B----4-:R-:W-:Y:S02]  /*0ce0*/  SHF.R.U32.HI R10, RZ, 0x4, R7.reuse ;  /* 0x00000004ff0a7819 */ /* 0x110fe40000011607 */
[----:B------:R-:W-:-:S05]  /*0cf0*/  SHF.R.U64 R6, R6, 0x4, R7 ;  /* 0x0000000406067819 */ /* 0x000fca0000001207 */
[----:B------:R5:W-:Y:S01]  /*0d00*/  STS [UR8+0xc], R6 ;  /* 0x00000c06ff007988 */ /* 0x000be20008000808 */
[----:B--2---:R-:W-:-:S05]  /*0d10*/  LOP3.LUT R5, R5, 0xf, R10, 0xb8, !PT ;  /* 0x0000000f05057812 */ /* 0x004fca00078eb80a */
[----:B------:R5:W-:Y:S02]  /*0d20*/  STS [UR8+0x1c], R5 ;  /* 0x00001c05ff007988 */ /* 0x000be40008000808 */
.L_x_28:
[----:B------:R-:W-:Y:S05]  /*0d30*/  BSYNC.RECONVERGENT B2 ;  /* 0x0000000000027941 */ /* 0x000fea0003800200 */
.L_x_27:
[----:B------:R-:W-:Y:S04]  /*0d40*/  BSSY.RECONVERGENT B3, `(.L_x_29) ;  /* 0x000001d000037945 */ /* 0x000fe80003800200 */
[----:B------:R-:W-:Y:S04]  /*0d50*/  BSSY.RELIABLE B2, `(.L_x_30) ;  /* 0x0000018000027945 */ /* 0x000fe80003800100 */
[----:B------:R-:W-:Y:S05]  /*0d60*/  @P3 BRA `(.L_x_31) ;  /* 0x00000000001c3947 */ /* 0x000fea0003800000 */
[----:B----45:R-:W2:Y:S02]  /*0d70*/  LDS R5, [UR8+0x34] ;  /* 0x00003408ff057984 */ /* 0x030ea40008000800 */
[----:B--2---:R-:W-:-:S05]  /*0d80*/  LOP3.LUT R5, R5, 0x7, RZ, 0xb8, !PT ;  /* 0x0000000705057812 */ /* 0x004fca00078eb8ff */
[----:B------:R2:W-:Y:S01]  /*0d90*/  STS [UR8+0x34], R5 ;  /* 0x00003405ff007988 */ /* 0x0005e20008000808 */
[----:B------:R-:W-:Y:S05]  /*0da0*/  @P3 BRA `(.L_x_32) ;  /* 0x00000000001c3947 */ /* 0x000fea0003800000 */
[----:B--2---:R-:W2:Y:S02]  /*0db0*/  LDS R5, [UR8+0x34] ;  /* 0x00003408ff057984 */ /* 0x004ea40008000800 */
[----:B--2---:R-:W-:-:S05]  /*0dc0*/  LOP3.LUT R5, R5, 0x38, RZ, 0xb8, !PT ;  /* 0x0000003805057812 */ /* 0x004fca00078eb8ff */
[----:B------:R2:W-:Y:S02]  /*0dd0*/  STS [UR8+0x34], R5 ;  /* 0x00003405ff007988 */ /* 0x0005e40008000808 */
.L_x_31:
[----:B------:R-:W-:Y:S05]  /*0de0*/  @P3 BRA `(.L_x_33) ;  /* 0x00000000001c3947 */ /* 0x000fea0003800000 */
[----:B--2-45:R-:W2:Y:S02]  /*0df0*/  LDS R5, [UR8+0x8] ;  /* 0x00000808ff057984 */ /* 0x034ea40008000800 */
[----:B--2---:R-:W-:-:S05]  /*0e00*/  LOP3.LUT R5, R5, 0x780, RZ, 0xb8, !PT ;  /* 0x0000078005057812 */ /* 0x004fca00078eb8ff */
[----:B------:R4:W-:Y:S02]  /*0e10*/  STS [UR8+0x8], R5 ;  /* 0x00000805ff007988 */ /* 0x0009e40008000808 */
.L_x_32:
[----:B------:R-:W-:Y:S05]  /*0e20*/  @P3 BRA `(.L_x_34) ;  /* 0x0000000000283947 */ /* 0x000fea0003800000 */
[----:B--2-4-:R-:W2:Y:S02]  /*0e30*/  LDS R5, [UR8+0x8] ;  /* 0x00000808ff057984 */ /* 0x014ea40008000800 */
[----:B--2---:R-:W-:-:S05]  /*0e40*/  LOP3.LUT R5, R5, 0x1800, RZ, 0xb8, !PT ;  /* 0x0000180005057812 */ /* 0x004fca00078eb8ff */
[----:B------:R2:W-:Y:S02]  /*0e50*/  STS [UR8+0x8], R5 ;  /* 0x00000805ff007988 */ /* 0x0005e40008000808 */
.L_x_33:
[----:B------:R-:W-:Y:S05]  /*0e60*/  @P3 BREAK.RELIABLE B2 ;  /* 0x0000000000023942 */ /* 0x000fea0003800100 */
[----:B------:R-:W-:Y:S05]  /*0e70*/  @P3 BRA `(.L_x_35) ;  /* 0x0000000000243947 */ /* 0x000fea0003800000 */
[----:B--2-45:R-:W2:Y:S01]  /*0e80*/  LDS R5, [UR8+0x8] ;  /* 0x00000808ff057984 */ /* 0x034ea20008000800 */
[----:B------:R-:W-:-:S05]  /*0e90*/  IMAD.MOV.U32 R6, RZ, RZ, 0x6000 ;  /* 0x00006000ff067424 */ /* 0x000fca00078e00ff */
[----:B--2---:R-:W-:-:S04]  /*0ea0*/  LOP3.LUT R5, R5, 0x2000, R6, 0xd8, !PT ;  /* 0x0000200005057812 */ /* 0x004fc800078ed806 */
[----:B------:R-:W-:-:S05]  /*0eb0*/  LOP3.LUT R5, R5, 0x400000, RZ, 0xb8, !PT ;  /* 0x0040000005057812 */ /* 0x000fca00078eb8ff */
[----:B------:R5:W-:Y:S02]  /*0ec0*/  STS [UR8+0x8], R5 ;  /* 0x00000805ff007988 */ /* 0x000be40008000808 */
.L_x_34:
[----:B------:R-:W-:Y:S05]  /*0ed0*/  BSYNC.RELIABLE B2 ;  /* 0x0000000000027941 */ /* 0x000fea0003800100 */
.L_x_30:
[----:B--2-45:R-:W2:Y:S02]  /*0ee0*/  @!P3 LDS R5, [UR8+0x8] ;  /* 0x00000808ff05b984 */ /* 0x034ea40008000800 */
[----:B--2---:R-:W-:-:S05]  /*0ef0*/  @!P3 LOP3.LUT R5, R5, 0x8000, RZ, 0xb8, !PT ;  /* 0x000080000505b812 */ /* 0x004fca00078eb8ff */
[----:B------:R2:W-:Y:S02]  /*0f00*/  @!P3 STS [UR8+0x8], R5 ;  /* 0x00000805ff00b988 */ /* 0x0005e40008000808 */
.L_x_35:
[----:B------:R-:W-:Y:S05]  /*0f10*/  BSYNC.RECONVERGENT B3 ;  /* 0x0000000000037941 */ /* 0x000fea0003800200 */
.L_x_29:
[----:B------:R-:W-:Y:S05]  /*0f20*/  WARPSYNC.ALL ;  /* 0x0000000000007948 */ /* 0x000fea0003800000 */
[----:B------:R-:W-:Y:S01]  /*0f30*/  NOP ;  /* 0x0000000000007918 */ /* 0x000fe20000000000 */
[----:B------:R-:W-:-:S04]  /*0f40*/  UIADD3 UR5, UPT, UPT, UR4, 0x80, URZ ;  /* 0x0000008004057890 */ /* 0x000fc8000fffe0ff */
[----:B------:R-:W-:-:S04]  /*0f50*/  UIADD3 UR26, UP0, UPT, UR5, UR20, URZ ;  /* 0x00000014051a7290 */ /* 0x000fc8000ff1e0ff */
[----:B------:R-:W-:Y:S01]  /*0f60*/  ULEA.HI.X.SX32 UR27, UR5, UR21, 0x1, UP0 ;  /* 0x00000015051b7291 */ /* 0x000fe200080f0eff */
[----:B------:R-:W-:Y:S11]  /*0f70*/  @P0 BRA `(.L_x_36) ;  /* 0x0000000000300947 */ /* 0x000ff60003800000 */
[----:B--2-45:R-:W2:Y:S01]  /*0f80*/  S2R R5, SR_LANEID ;  /* 0x0000000000057919 */ /* 0x034ea20000000000 */
[----:B------:R-:W-:Y:S05]  /*0f90*/  WARPSYNC.ALL ;  /* 0x0000000000007948 */ /* 0x000fea0003800000 */
[----:B------:R-:W-:Y:S01]  /*0fa0*/  NOP ;  /* 0x0000000000007918 */ /* 0x000fe20000000000 */
[----:B--2---:R-:W-:-:S05]  /*0fb0*/  IMAD.SHL.U32 R9, R5, 0x4, RZ ;  /* 0x0000000405097824 */ /* 0x004fca00078e00ff */
[----:B------:R-:W2:Y:S01]  /*0fc0*/  LDS R5, [R9+UR8] ;  /* 0x0000000809057984 */ /* 0x000ea20008000800 */
[----:B------:R-:W-:-:S05]  /*0fd0*/  IADD3 R6, P1, PT, R9, UR26, RZ ;  /* 0x0000001a09067c10 */ /* 0x000fca000ff3e0ff */
[----:B------:R-:W-:-:S05]  /*0fe0*/  IMAD.X R7, RZ, RZ, UR27, P1 ;  /* 0x0000001bff077e24 */ /* 0x000fca00088e06ff */
[----:B--2---:R2:W4:Y:S01]  /*0ff0*/  ATOMG.E.EXCH.STRONG.GPU PT, RZ, [R6], R5 ;  /* 0x0000000506ff73a8 */ /* 0x00452200041ee100 */
[----:B------:R-:W-:-:S04]  /*1000*/  DEPBAR {5,4,3,2,1,0} ;  /* 0x0000003f0000791a */ /* 0x000fc80000000000 */
[----:B------:R-:W5:Y:S02]  /*1010*/  CCTL.E.C.LDCU.IV.DEEP [UR26] ;  /* 0x000000001a007540 */ /* 0x000f640009c08000 */
[----:B-----5:R2:W-:Y:S01]  /*1020*/  UTMACCTL.IV [UR26] ;  /* 0x000000001a0079b9 */ /* 0x0205e20008000000 */
[----:B------:R-:W-:Y:S01]  /*1030*/  NOP ;  /* 0x0000000000007918 */ /* 0x000fe20000000000 */
.L_x_36:
[----:B------:R-:W-:Y:S05]  /*1040*/  @P0 BRA `(.L_x_37) ;  /* 0x00000000000c0947 */ /* 0x000fea0003800000 */
[----:B------:R0:W-:Y:S01]  /*1050*/  UTMACMDFLUSH ;  /* 0x00000000000079b7 */ /* 0x0001e20000000000 */
[----:B------:R-:W-:Y:S05]  /*1060*/  @P0 BRA `(.L_x_37) ;  /* 0x0000000000040947 */ /* 0x000fea0003800000 */
[----:B------:R-:W-:-:S04]  /*1070*/  DEPBAR.LE SB0, 0x0 ;  /* 0x000080000000791a */ /* 0x000fc80000000000 */
.L_x_37:
[----:B------:R-:W-:Y:S05]  /*1080*/  WARPSYNC.ALL ;  /* 0x0000000000007948 */ /* 0x000fea0003800000 */
[----:B------:R-:W-:Y:S01]  /*1090*/  NOP ;  /* 0x0000000000007918 */ /* 0x000fe20000000000 */
[----:B----4-:R-:W-:Y:S06]  /*10a0*/  BAR.SYNC.DEFER_BLOCKING 0x0 ;  /* 0x0000000000007b1d */ /* 0x010fec0000010000 */
[----:B------:R-:W-:Y:S02]  /*10b0*/  BSSY.RECONVERGENT B3, `(.L_x_38) ;  /* 0x000000b000037945 */ /* 0x000fe40003800200 */
[----:B------:R-:W-:Y:S06]  /*10c0*/  BAR.SYNC.DEFER_BLOCKING 0x0 ;  /* 0x0000000000007b1d */ /* 0x000fec0000010000 */
[----:B------:R4:W-:Y:S01]  /*10d0*/  @!P0 STS [R2], RZ ;  /* 0x000000ff02008388 */ /* 0x0009e20000000800 */
[----:B------:R-:W-:Y:S01]  /*10e0*/  NOP ;  /* 0x0000000000007918 */ /* 0x000fe20000000000 */
[----:B------:R-:W-:Y:S05]  /*10f0*/  @P3 BRA `(.L_x_39) ;  /* 0x0000000000183947 */ /* 0x000fea0003800000 */
[----:B---34-:R-:W3:Y:S01]  /*1100*/  LDS R2, [UR8+0x8] ;  /* 0x00000808ff027984 */ /* 0x018ee20008000800 */
[----:B--2--5:R-:W2:Y:S01]  /*1110*/  LDC.64 R6, c[0x0][0x390] ;  /* 0x0000e400ff067b82 */ /* 0x024ea20000000a00 */
[----:B------:R-:W-:Y:S02]  /*1120*/  IMAD.MOV.U32 R5, RZ, RZ, 0x70 ;  /* 0x00000070ff057424 */ /* 0x000fe400078e00ff */
[----:B--2---:R2:W-:Y:S03]  /*1130*/  STS.64 [UR8], R6 ;  /* 0x00000006ff007988 */ /* 0x0045e60008000a08 */
[----:B---3--:R-:W-:-:S05]  /*1140*/  LOP3.LUT R2, R2, 0x10, R5, 0xd8, !PT ;  /* 0x0000001002027812 */ /* 0x008fca00078ed805 */
[----:B------:R2:W-:Y:S02]  /*1150*/  STS [UR8+0x8], R2 ;  /* 0x00000802ff007988 */ /* 0x0005e40008000808 */
.L_x_39:
[----:B--2---:R-:W-:Y:S05]  /*1160*/  BSYNC.RECONVERGENT B3 ;  /* 0x0000000000037941 */ /* 0x004fea0003800200 */
.L_x_38:
[----:B------:R-:W-:Y:S04]  /*1170*/  BSSY.RECONVERGENT B4, `(.L_x_40) ;  /* 0x0000033000047945 */ /* 0x000fe80003800200 */
[----:B------:R-:W-:Y:S04]  /*1180*/  BSSY.RELIABLE B3, `(.L_x_41) ;  /* 0x000002e000037945 */ /* 0x000fe80003800100 */
[----:B------:R-:W-:Y:S05]  /*1190*/  @P3 BRA `(.L_x_42) ;  /* 0x0000000000243947 */ /* 0x000fea0003800000 */
[----:B---34-:R-:W2:Y:S01]  /*11a0*/  LDS R2, [UR8+0x34] ;  /* 0x00003408ff027984 */ /* 0x018ea20008000800 */
[----:B-----5:R-:W-:-:S05]  /*11b0*/  IMAD.MOV.U32 R5, RZ, RZ, 0x3f000000 ;  /* 0x3f000000ff057424 */ /* 0x020fca00078e00ff */
[----:B--2---:R-:W-:-:S05]  /*11c0*/  LOP3.LUT R2, R2, 0xff000000, R5, 0xb8, !PT ;  /* 0xff00000002027812 */ /* 0x004fca00078eb805 */
[----:B------:R2:W-:Y:S01]  /*11d0*/  STS [UR8+0x34], R2 ;  /* 0x00003402ff007988 */ /* 0x0005e20008000808 */
[----:B------:R-:W-:Y:S05]  /*11e0*/  @P3 BRA `(.L_x_43) ;  /* 0x0000000000183947 */ /* 0x000fea0003800000 */
[----:B--2---:R-:W2:Y:S01]  /*11f0*/  LDS R2, [UR8+0x38] ;  /* 0x00003808ff027984 */ /* 0x004ea20008000800 */
[----:B------:R-:W-:-:S05]  /*1200*/  IMAD.MOV.U32 R5, RZ, RZ, 0x3f ;  /* 0x0000003fff057424 */ /* 0x000fca00078e00ff */
[----:B--2---:R-:W-:-:S05]  /*1210*/  LOP3.LUT R2, R2, 0xff, R5, 0xb8, !PT ;  /* 0x000000ff02027812 */ /* 0x004fca00078eb805 */
[----:B------:R2:W-:Y:S02]  /*1220*/  STS [UR8+0x38], R2 ;  /* 0x00003802ff007988 */ /* 0x0005e40008000808 */
.L_x_42:
[----:B------:R-:W-:Y:S05]  /*1230*/  @P3 BRA `(.L_x_44) ;  /* 0x00000000000c3947 */ /* 0x000fea0003800000 */
[----:B------:R2:W-:Y:S02]  /*1240*/  STS [UR8+0x20], R4 ;  /* 0x00002004ff007988 */ /* 0x0005e40008000808 */
.L_x_43:
[----:B------:R-:W-:Y:S05]  /*1250*/  @P3 BRA `(.L_x_45) ;  /* 0x0000000000243947 */ /* 0x000fea0003800000 */
[----:B------:R2:W-:Y:S02]  /*1260*/  STS [UR8+0x24], R3 ;  /* 0x00002403ff007988 */ /* 0x0005e40008000808 */
.L_x_44:
[----:B------:R-:W-:Y:S05]  /*1270*/  @P3 BRA `(.L_x_46) ;  /* 0x00000000002c3947 */ /* 0x000fea0003800000 */
[----:B--234-:R-:W2:Y:S01]  /*1280*/  LDS R2, [UR8+0x1c] ;  /* 0x00001c08ff027984 */ /* 0x01cea20008000800 */
[----:B-----5:R-:W3:Y:S02]  /*1290*/  LDC.64 R6, c[0x0][0x3b8] ;  /* 0x0000ee00ff067b82 */ /* 0x020ee40000000a00 */
[--C-:B---3--:R-:W-:Y:S02]  /*12a0*/  SHF.R.U32.HI R5, RZ, 0x4, R7.reuse ;  /* 0x00000004ff057819 */ /* 0x108fe40000011607 */
[----:B------:R-:W-:-:S05]  /*12b0*/  SHF.R.U64 R3, R6, 0x4, R7 ;  /* 0x0000000406037819 */ /* 0x000fca0000001207 */
[----:B------:R3:W-:Y:S01]  /*12c0*/  STS [UR8+0xc], R3 ;  /* 0x00000c03ff007988 */ /* 0x0007e20008000808 */
[----:B--2---:R-:W-:-:S05]  /*12d0*/  LOP3.LUT R2, R2, 0xf, R5, 0xb8, !PT ;  /* 0x0000000f02027812 */ /* 0x004fca00078eb805 */
[----:B------:R3:W-:Y:S02]  /*12e0*/  STS [UR8+0x1c], R2 ;  /* 0x00001c02ff007988 */ /* 0x0007e40008000808 */
.L_x_45:
[----:B------:R-:W-:Y:S05]  /*12f0*/  @P3 BRA `(.L_x_47) ;  /* 0x00000000001c3947 */ /* 0x000fea0003800000 */
[----:B--234-:R-:W2:Y:S02]  /*1300*/  LDS R2, [UR8+0x34] ;  /* 0x00003408ff027984 */ /* 0x01cea40008000800 */
[----:B--2---:R-:W-:-:S05]  /*1310*/  LOP3.LUT R2, R2, 0x7, RZ, 0xb8, !PT ;  /* 0x0000000702027812 */ /* 0x004fca00078eb8ff */
[----:B------:R2:W-:Y:S02]  /*1320*/  STS [UR8+0x34], R2 ;  /* 0x00003402ff007988 */ /* 0x0005e40008000808 */
.L_x_46:
[----:B------:R-:W-:Y:S05]  /*1330*/  @P3 BRA `(.L_x_48) ;  /* 0x00000000001c3947 */ /* 0x000fea0003800000 */
[----:B--234-:R-:W2:Y:S02]  /*1340*/  LDS R2, [UR8+0x34] ;  /* 0x00003408ff027984 */ /* 0x01cea40008000800 */
[----:B--2---:R-:W-:-:S05]  /*1350*/  LOP3.LUT R2, R2, 0x38, RZ, 0xb8, !PT ;  /* 0x0000003802027812 */ /* 0x004fca00078eb8ff */
[----:B------:R2:W-:Y:S02]  /*1360*/  STS [UR8+0x34], R2 ;  /* 0x00003402ff007988 */ /* 0x0005e40008000808 */
.L_x_47:
[----:B------:R-:W-:Y:S05]  /*1370*/  @P3 BRA `(.L_x_49) ;  /* 0x00000000001c3947 */ /* 0x000fea0003800000 */
[----:B--234-:R-:W2:Y:S02]  /*1380*/  LDS R2, [UR8+0x8] ;  /* 0x00000808ff027984 */ /* 0x01cea40008000800 */
[----:B--2---:R-:W-:-:S05]  /*1390*/  LOP3.LUT R2, R2, 0x780, RZ, 0xb8, !PT ;  /* 0x0000078002027812 */ /* 0x004fca00078eb8ff */
[----:B------:R2:W-:Y:S02]  /*13a0*/  STS [UR8+0x8], R2 ;  /* 0x00000802ff007988 */ /* 0x0005e40008000808 */
.L_x_48:
[----:B------:R-:W-:Y:S05]  /*13b0*/  @P3 BRA `(.L_x_50) ;  /* 0x0000000000283947 */ /* 0x000fea0003800000 */
[----:B--234-:R-:W2:Y:S02]  /*13c0*/  LDS R2, [UR8+0x8] ;  /* 0x00000808ff027984 */ /* 0x01cea40008000800 */
[----:B--2---:R-:W-:-:S05]  /*13d0*/  LOP3.LUT R2, R2, 0x1800, RZ, 0xb8, !PT ;  /* 0x0000180002027812 */ /* 0x004fca00078eb8ff */
[----:B------:R2:W-:Y:S02]  /*13e0*/  STS [UR8+0x8], R2 ;  /* 0x00000802ff007988 */ /* 0x0005e40008000808 */
.L_x_49:
[----:B------:R-:W-:Y:S05]  /*13f0*/  @P3 BREAK.RELIABLE B3 ;  /* 0x0000000000033942 */ /* 0x000fea0003800100 */
[----:B------:R-:W-:Y:S05]  /*1400*/  @P3 BRA `(.L_x_51) ;  /* 0x0000000000243947 */ /* 0x000fea0003800000 */
[----:B--234-:R-:W2:Y:S01]  /*1410*/  LDS R2, [UR8+0x8] ;  /* 0x00000808ff027984 */ /* 0x01cea20008000800 */
[----:B------:R-:W-:-:S05]  /*1420*/  IMAD.MOV.U32 R3, RZ, RZ, 0x6000 ;  /* 0x00006000ff037424 */ /* 0x000fca00078e00ff */
[----:B--2---:R-:W-:-:S04]  /*1430*/  LOP3.LUT R2, R2, 0x4000, R3, 0xd8, !PT ;  /* 0x0000400002027812 */ /* 0x004fc800078ed803 */
[----:B------:R-:W-:-:S05]  /*1440*/  LOP3.LUT R2, R2, 0x400000, RZ, 0xb8, !PT ;  /* 0x0040000002027812 */ /* 0x000fca00078eb8ff */
[----:B------:R2:W-:Y:S02]  /*1450*/  STS [UR8+0x8], R2 ;  /* 0x00000802ff007988 */ /* 0x0005e40008000808 */
.L_x_50:
[----:B------:R-:W-:Y:S05]  /*1460*/  BSYNC.RELIABLE B3 ;  /* 0x0000000000037941 */ /* 0x000fea0003800100 */
.L_x_41:
[----:B--234-:R-:W2:Y:S02]  /*1470*/  @!P3 LDS R2, [UR8+0x8] ;  /* 0x00000808ff02b984 */ /* 0x01cea40008000800 */
[----:B--2---:R-:W-:-:S05]  /*1480*/  @!P3 LOP3.LUT R2, R2, 0x8000, RZ, 0xb8, !PT ;  /* 0x000080000202b812 */ /* 0x004fca00078eb8ff */
[----:B------:R2:W-:Y:S02]  /*1490*/  @!P3 STS [UR8+0x8], R2 ;  /* 0x00000802ff00b988 */ /* 0x0005e40008000808 */
.L_x_51:
[----:B------:R-:W-:Y:S05]  /*14a0*/  BSYNC.RECONVERGENT B4 ;  /* 0x0000000000047941 */ /* 0x000fea0003800200 */
.L_x_40:
[----:B------:R-:W-:Y:S05]  /*14b0*/  WARPSYNC.ALL ;  /* 0x0000000000007948 */ /* 0x000fea0003800000 */
[----:B------:R-:W-:Y:S01]  /*14c0*/  NOP ;  /* 0x0000000000007918 */ /* 0x000fe20000000000 */
[----:B------:R-:W-:-:S04]  /*14d0*/  UIADD3 UR4, UPT, UPT, UR4, 0x100, URZ ;  /* 0x0000010004047890 */ /* 0x000fc8000fffe0ff */
[----:B------:R-:W-:-:S04]  /*14e0*/  UIADD3 UR20, UP0, UPT, UR4, UR20, URZ ;  /* 0x0000001404147290 */ /* 0x000fc8000ff1e0ff */
[----:B------:R-:W-:Y:S01]  /*14f0*/  ULEA.HI.X.SX32 UR21, UR4, UR21, 0x1, UP0 ;  /* 0x0000001504157291 */ /* 0x000fe200080f0eff */
[----:B------:R-:W-:Y:S11]  /*1500*/  @P0 BRA `(.L_x_52) ;  /* 0x0000000000300947 */ /* 0x000ff60003800000 */
[----:B--234-:R-:W2:Y:S01]  /*1510*/  S2R R2, SR_LANEID ;  /* 0x0000000000027919 */ /* 0x01cea20000000000 */
[----:B------:R-:W-:Y:S05]  /*1520*/  WARPSYNC.ALL ;  /* 0x0000000000007948 */ /* 0x000fea0003800000 */
[----:B------:R-:W-:Y:S01]  /*1530*/  NOP ;  /* 0x0000000000007918 */ /* 0x000fe20000000000 */
[----:B--2--5:R-:W-:-:S05]  /*1540*/  IMAD.SHL.U32 R4, R2, 0x4, RZ ;  /* 0x0000000402047824 */ /* 0x024fca00078e00ff */
        /* <DEDUP_REMOVED lines=8> */
.L_x_52:
[----:B------:R-:W-:Y:S05]  /*15d0*/  @P0 BRA `(.L_x_53) ;  /* 0x00000000000c0947 */ /* 0x000fea0003800000 */
[----:B------:R0:W-:Y:S01]  /*15e0*/  UTMACMDFLUSH ;  /* 0x00000000000079b7 */ /* 0x0001e20000000000 */
[----:B------:R-:W-:Y:S05]  /*15f0*/  @P0 BRA `(.L_x_53) ;  /* 0x0000000000040947 */ /* 0x000fea0003800000 */
[----:B------:R-:W-:-:S04]  /*1600*/  DEPBAR.LE SB0, 0x0 ;  /* 0x000080000000791a */ /* 0x000fc80000000000 */
.L_x_53:
[----:B------:R-:W-:Y:S05]  /*1610*/  WARPSYNC.ALL ;  /* 0x0000000000007948 */ /* 0x000fea0003800000 */
[----:B------:R-:W-:Y:S01]  /*1620*/  NOP ;  /* 0x0000000000007918 */ /* 0x000fe20000000000 */
[----:B---3--:R-:W-:Y:S01]  /*1630*/  BAR.SYNC.DEFER_BLOCKING 0x0 ;  /* 0x0000000000007b1d */ /* 0x008fe20000010000 */
[----:B--2-4-:R-:W-:Y:S01]  /*1640*/  SHF.R.U32.HI R2, RZ, 0x5, R0 ;  /* 0x00000005ff027819 */ /* 0x014fe20000011600 */
[----:B------:R-:W-:Y:S01]  /*1650*/  UIADD3 UR12, UPT, UPT, UR8, 0x2010, URZ ;  /* 0x00002010080c7890 */ /* 0x000fe2000fffe0ff */
[----:B------:R-:W-:Y:S01]  /*1660*/  ISETP.GE.AND P0, PT, R8, 0x1, PT ;  /* 0x000000010800780c */ /* 0x000fe20003f06270 */
[----:B------:R-:W-:Y:S01]  /*1670*/  USHF.L.U32 UR15, UR7, 0x6, URZ ;  /* 0x00000006070f7899 */ /* 0x000fe200080006ff */
[----:B------:R-:W-:Y:S01]  /*1680*/  R2UR UR22, R2 ;  /* 0x00000000021672ca */ /* 0x000fe200000e0000 */
[----:B------:R-:W-:Y:S01]  /*1690*/  VOTEU.ALL UP0, P3 ;  /* 0x0000000000ff7886 */ /* 0x000fe20001800000 */
[----:B------:R-:W-:Y:S01]  /*16a0*/  UMOV UR4, 0x1 ;  /* 0x0000000100047882 */ /* 0x000fe20000000000 */
[----:B------:R-:W-:Y:S01]  /*16b0*/  VOTEU.ALL UP1, P3 ;  /* 0x0000000000ff7886 */ /* 0x000fe20001820000 */
[----:B------:R-:W-:Y:S01]  /*16c0*/  USHF.L.U32 UR19, UR9, 0x6, URZ ;  /* 0x0000000609137899 */ /* 0x000fe200080006ff */
[----:B------:R-:W-:Y:S01]  /*16d0*/  BSSY.RECONVERGENT B4, `(.L_x_54) ;  /* 0x0000018000047945 */ /* 0x000fe20003800200 */
[----:B------:R-:W-:-:S04]  /*16e0*/  @!UP0 UIADD3 UR10, UPT, UPT, -UR4, 0x100000, URZ ;  /* 0x00100000040a8890 */ /* 0x000fc8000fffe1ff */
[----:B------:R-:W-:Y:S02]  /*16f0*/  @!UP0 USHF.L.U32 UR11, UR10, 0xb, URZ ;  /* 0x0000000b0a0b8899 */ /* 0x000fe400080006ff */
[----:B------:R-:W-:Y:S02]  /*1700*/  @!UP0 USHF.L.U32 UR10, UR10, 0x1, URZ ;  /* 0x000000010a0a8899 */ /* 0x000fe400080006ff */
[----:B------:R-:W-:-:S04]  /*1710*/  @!UP0 UIADD3 UR4, UPT, UPT, -UR4, 0x100000, URZ ;  /* 0x0010000004048890 */ /* 0x000fc8000fffe1ff */
[----:B------:R-:W-:Y:S02]  /*1720*/  @!UP0 USHF.L.U32 UR5, UR4, 0xb, URZ ;  /* 0x0000000b04058899 */ /* 0x000fe400080006ff */
[----:B------:R-:W-:Y:S01]  /*1730*/  @!UP0 USHF.L.U32 UR4, UR4, 0x1, URZ ;  /* 0x0000000104048899 */ /* 0x000fe200080006ff */
[----:B------:R-:W-:Y:S01]  /*1740*/  VOTEU.ALL UP0, P3 ;  /* 0x0000000000ff7886 */ /* 0x000fe20001800000 */
[----:B------:R-:W2:Y:S04]  /*1750*/  FENCE.VIEW.ASYNC.S ;  /* 0x00000000000073c6 */ /* 0x000ea80000000000 */
[----:B--2---:R2:W3:Y:S06]  /*1760*/  @!UP0 SYNCS.EXCH.64 URZ, [UR8+0x2000], UR10 ;  /* 0x0020000a08ff85b2 */ /* 0x0044ec0008000100 */
[----:B------:R2:W3:Y:S02]  /*1770*/  @!UP1 SYNCS.EXCH.64 URZ, [UR8+0x2010], UR4 ;  /* 0x0020100408ff95b2 */ /* 0x0004e40008000100 */
[----:B---3--:R-:W-:Y:S06]  /*1780*/  BAR.SYNC.DEFER_BLOCKING 0x0 ;  /* 0x0000000000007b1d */ /* 0x008fec0000010000 */
[----:B------:R-:W-:Y:S05]  /*1790*/  @P3 BRA `(.L_x_55) ;  /* 0x00000000002c3947 */ /* 0x000fea0003800000 */
[----:B--2---:R-:W-:Y:S02]  /*17a0*/  UMOV UR4, 0x1 ;  /* 0x0000000100047882 */ /* 0x004fe40000000000 */
[----:B------:R-:W-:-:S04]  /*17b0*/  UIADD3 UR10, UPT, UPT, -UR4, 0x100000, URZ ;  /* 0x00100000040a7890 */ /* 0x000fc8000fffe1ff */
[----:B------:R-:W-:Y:S02]  /*17c0*/  USHF.L.U32 UR11, UR10, 0xb, URZ ;  /* 0x0000000b0a0b7899 */ /* 0x000fe400080006ff */
[----:B------:R-:W-:Y:S02]  /*17d0*/  USHF.L.U32 UR10, UR10, 0x1, URZ ;  /* 0x000000010a0a7899 */ /* 0x000fe400080006ff */
[----:B------:R-:W-:-:S04]  /*17e0*/  UIADD3 UR4, UPT, UPT, -UR4, 0x100000, URZ ;  /* 0x0010000004047890 */ /* 0x000fc8000fffe1ff */
[----:B------:R-:W-:Y:S02]  /*17f0*/  USHF.L.U32 UR5, UR4, 0xb, URZ ;  /* 0x0000000b04057899 */ /* 0x000fe400080006ff */
[----:B------:R-:W-:Y:S01]  /*1800*/  USHF.L.U32 UR4, UR4, 0x1, URZ ;  /* 0x0000000104047899 */ /* 0x000fe200080006ff */
[----:B------:R-:W2:Y:S03]  /*1810*/  FENCE.VIEW.ASYNC.S ;  /* 0x00000000000073c6 */ /* 0x000ea60000000000 */
[----:B--2---:R3:W4:Y:S08]  /*1820*/  SYNCS.EXCH.64 URZ, [UR8+0x2008], UR10 ;  /* 0x0020080a08ff75b2 */ /* 0x0047300008000100 */
[----:B------:R3:W2:Y:S02]  /*1830*/  SYNCS.EXCH.64 URZ, [UR8+0x2018], UR4 ;  /* 0x0020180408ff75b2 */ /* 0x0006a40008000100 */
[----:B---3--:R-:W-:Y:S01]  /*1840*/  NOP ;  /* 0x0000000000007918 */ /* 0x008fe20000000000 */
.L_x_55:
[----:B--2---:R-:W-:Y:S05]  /*1850*/  BSYNC.RECONVERGENT B4 ;  /* 0x0000000000047941 */ /* 0x004fea0003800200 */
.L_x_54:
[----:B------:R-:W-:Y:S05]  /*1860*/  @!P0 BRA `(.L_x_56) ;  /* 0x0000000400c88947 */ /* 0x000fea0003800000 */
[----:B----4-:R-:W-:Y:S01]  /*1870*/  BAR.SYNC.DEFER_BLOCKING 0x0 ;  /* 0x0000000000007b1d */ /* 0x010fe20000010000 */
[----:B------:R-:W-:Y:S01]  /*1880*/  @!P3 IMAD.MOV.U32 R2, RZ, RZ, 0x1000 ;  /* 0x00001000ff02b424 */ /* 0x000fe200078e00ff */
[----:B------:R-:W-:Y:S02]  /*1890*/  ELECT P1, URZ, PT ;  /* 0x0000000000ff782f */ /* 0x000fe40003820000 */
[----:B------:R-:W-:Y:S02]  /*18a0*/  ELECT P0, URZ, PT ;  /* 0x0000000000ff782f */ /* 0x000fe40003800000 */
[C---:B------:R-:W-:Y:S01]  /*18b0*/  ISETP.LT.U32.AND P1, PT, R20.reuse, 0x20, P1 ;  /* 0x000000201400780c */ /* 0x040fe20000f21070 */
[----:B------:R-:W-:Y:S01]  /*18c0*/  UMOV UR11, UR15 ;  /* 0x0000000f000b7c82 */ /* 0x000fe20008000000 */
[----:B------:R-:W-:Y:S01]  /*18d0*/  ISETP.LT.U32.AND P0, PT, R20, 0x20, P0 ;  /* 0x000000201400780c */ /* 0x000fe20000701070 */
[----:B------:R-:W-:-:S10]  /*18e0*/  UIADD3 UR16, UPT, UPT, UR8, 0x1000, URZ ;  /* 0x0000100008107890 */ /* 0x000fd4000fffe0ff */
[----:B------:R-:W-:Y:S01]  /*18f0*/  VOTEU.ANY UP0, P1 ;  /* 0x0000000000ff7886 */ /* 0x000fe20000800100 */
[----:B------:R-:W-:Y:S01]  /*1900*/  VOTEU.ANY UP2, P1 ;  /* 0x0000000000ff7886 */ /* 0x000fe20000840100 */
[----:B------:R-:W-:Y:S01]  /*1910*/  VOTEU.ANY UP1, P0 ;  /* 0x0000000000ff7886 */ /* 0x000fe20000020100 */
[----:B------:R-:W-:Y:S01]  /*1920*/  VOTEU.ANY UP3, P0 ;  /* 0x0000000000ff7886 */ /* 0x000fe20000060100 */
[----:B------:R2:W-:Y:S01]  /*1930*/  @!P3 SYNCS.ARRIVE.TRANS64 RZ, [UR8+0x2000], R2 ;  /* 0x00200002ffffb9a7 */ /* 0x0005e20008000008 */
[----:B------:R3:W-:Y:S06]  /*1940*/  MEMBAR.ALL.CTA ;  /* 0x0000000000007992 */ /* 0x0007ec0000008000 */
[----:B---3--:R-:W3:Y:S01]  /*1950*/  FENCE.VIEW.ASYNC.S ;  /* 0x00000000000073c6 */ /* 0x008ee20000000000 */
[----:B------:R-:W-:Y:S01]  /*1960*/  @UP0 UIADD3 UR9, UPT, UPT, UR8, 0x2000, URZ ;  /* 0x0000200008090890 */ /* 0x000fe2000fffe0ff */
[----:B------:R-:W-:Y:S01]  /*1970*/  @UP0 UMOV UR10, URZ ;  /* 0x000000ff000a0c82 */ /* 0x000fe20008000000 */
[----:B------:R-:W-:Y:S01]  /*1980*/  @UP1 UIADD3 UR17, UPT, UPT, UR8, 0x2000, URZ ;  /* 0x0000200008111890 */ /* 0x000fe2000fffe0ff */
[----:B------:R-:W-:Y:S01]  /*1990*/  @UP1 UMOV UR18, URZ ;  /* 0x000000ff00121c82 */ /* 0x000fe20008000000 */
[----:B------:R-:W-:Y:S01]  /*19a0*/  UISETP.NE.U32.AND UP0, UPT, UR22, URZ, UPT ;  /* 0x000000ff1600728c */ /* 0x000fe2000bf05070 */
[----:B---3--:R-:W-:Y:S06]  /*19b0*/  BAR.SYNC.DEFER_BLOCKING 0x0 ;  /* 0x0000000000007b1d */ /* 0x008fec0000010000 */
[----:B------:R2:W-:Y:S02]  /*19c0*/  @UP2 UTMALDG.2D [UR8], [UR24] ;  /* 0x00000008180025b4 */ /* 0x0005e40008008000 */
[----:B------:R-:W-:Y:S06]  /*19d0*/  BAR.SYNC.DEFER_BLOCKING 0x0 ;  /* 0x0000000000007b1d */ /* 0x000fec0000010000 */
[----:B------:R2:W-:Y:S02]  /*19e0*/  @UP3 UTMALDG.2D [UR16], [UR26] ;  /* 0x000000101a0035b4 */ /* 0x0005e40008008000 */
[----:B------:R-:W-:Y:S06]  /*19f0*/  BAR.SYNC.DEFER_BLOCKING 0x0 ;  /* 0x0000000000007b1d */ /* 0x000fec0000010000 */
[----:B------:R-:W3:Y:S02]  /*1a00*/  SYNCS.PHASECHK.TRANS64.TRYWAIT P0, [UR8+0x2000], RZ ;  /* 0x002000ffff0075a7 */ /* 0x000ee40008001108 */
[----:B--23--:R-:W-:Y:S05]  /*1a10*/  @!P0 BRA `(.L_x_57) ;  /* 0x0000000800e08947 */ /* 0x00cfea0003800000 */
.L_x_71:
[----:B------:R-:W-:Y:S05]  /*1a20*/  BRA.U UP0, `(.L_x_58) ;  /* 0x0000000100287547 */ /* 0x000fea000b800000 */
[----:B------:R-:W-:Y:S02]  /*1a30*/  USHF.R.U32.HI UR4, URZ, 0x4, UR8 ;  /* 0x00000004ff047899 */ /* 0x000fe40008011608 */
[----:B------:R-:W-:Y:S02]  /*1a40*/  USHF.R.U32.HI UR6, URZ, 0x4, UR16 ;  /* 0x00000004ff067899 */ /* 0x000fe40008011610 */
[----:B------:R-:W-:Y:S02]  /*1a50*/  USGXT.U32 UR4, UR4, 0xe ;  /* 0x0000000e0404789a */ /* 0x000fe40008000000 */
[----:B------:R-:W-:Y:S01]  /*1a60*/  USGXT.U32 UR6, UR6, 0xe ;  /* 0x0000000e0606789a */ /* 0x000fe20008000000 */
[----:B------:R-:W-:Y:S01]  /*1a70*/  UMOV UR10, 0x0 ;  /* 0x00000000000a7882 */ /* 0x000fe20000000000 */
[----:B------:R-:W-:Y:S01]  /*1a80*/  UMOV UR11, 0x4100010 ;  /* 0x04100010000b7882 */ /* 0x000fe20000000000 */
[----:B------:R-:W-:Y:S01]  /*1a90*/  UMOV UR5, 0xc0004010 ;  /* 0xc000401000057882 */ /* 0x000fe20000000000 */
[----:B------:R-:W-:-:S05]  /*1aa0*/  UMOV UR7, 0xc0004010 ;  /* 0xc000401000077882 */ /* 0x000fca0000000000 */
[----:B------:R2:W-:Y:S01]  /*1ab0*/  UTCQMMA gdesc[UR4], gdesc[UR6], tmem[UR23], tmem[UR10], idesc[UR11], !UPT ;  /* 0x00ff0a06040075ea */ /* 0x0005e2000f800317 */
[----:B------:R-:W-:Y:S02]  /*1ac0*/  NOP ;  /* 0x0000000000007918 */ /* 0x000fe40000000000 */
.L_x_58:
[----:B------:R-:W-:Y:S01]  /*1ad0*/  ELECT P0, URZ, PT ;  /* 0x0000000000ff782f */ /* 0x000fe20003800000 */
[----:B--2---:R-:W-:Y:S01]  /*1ae0*/  UMOV UR4, UR12 ;  /* 0x0000000c00047c82 */ /* 0x004fe20008000000 */
[----:B------:R-:W-:Y:S02]  /*1af0*/  UMOV UR5, URZ ;  /* 0x000000ff00057c82 */ /* 0x000fe40008000000 */
[----:B------:R-:W-:-:S13]  /*1b00*/  ISETP.LT.U32.AND P0, PT, R20, 0x20, P0 ;  /* 0x000000201400780c */ /* 0x000fda0000701070 */
[----:B------:R-:W-:Y:S01]  /*1b10*/  VOTEU.ANY UP0, P0 ;  /* 0x0000000000ff7886 */ /* 0x000fe20000000100 */
[----:B------:R-:W-:Y:S01]  /*1b20*/  VOTEU.ANY UP1, P0 ;  /* 0x0000000000ff7886 */ /* 0x000fe20000020100 */
[----:B------:R-:W-:-:S03]  /*1b30*/  ISETP.GE.U32.AND P0, PT, R8, 0x21, PT ;  /* 0x000000210800780c */ /* 0x000fc60003f06070 */
[----:B------:R-:W-:Y:S02]  /*1b40*/  @UP0 UMOV UR4, UR4 ;  /* 0x0000000400040c82 */ /* 0x000fe40008000000 */
[----:B------:R2:W-:Y:S01]  /*1b50*/  @UP1 UTCBAR [UR4], URZ ;  /* 0x000000ff040013e9 */ /* 0x0005e200080000ff */
[----:B------:R-:W-:Y:S06]  /*1b60*/  BAR.SYNC.DEFER_BLOCKING 0x0 ;  /* 0x0000000000007b1d */ /* 0x000fec0000010000 */
[----:B------:R-:W3:Y:S02]  /*1b70*/  SYNCS.PHASECHK.TRANS64.TRYWAIT P1, [UR8+0x2010], RZ ;  /* 0x002010ffff0075a7 */ /* 0x000ee40008021108 */
[----:B--23--:R-:W-:Y:S05]  /*1b80*/  @!P1 BRA `(.L_x_59) ;  /* 0x0000000800909947 */ /* 0x00cfea0003800000 */
.L_x_72:
[----:B------:R-:W-:Y:S01]  /*1b90*/  UMOV UR4, URZ ;  /* 0x000000ff00047c82 */ /* 0x000fe20008000000 */
[----:B------:R-:W-:Y:S05]  /*1ba0*/  @!P0 BRA `(.L_x_56) ;  /* 0x0000000000f88947 */ /* 0x000fea0003800000 */
[----:B------:R-:W2:Y:S01]  /*1bb0*/  LDCU UR28, c[0x0][0x3a0] ;  /* 0x00007400ff1c77ac */ /* 0x000ea20008000800 */
[----:B------:R-:W-:Y:S01]  /*1bc0*/  UMOV UR5, 0x1 ;  /* 0x0000000100057882 */ /* 0x000fe20000000000 */
[----:B------:R-:W-:-:S05]  /*1bd0*/  UMOV UR14, 0x20 ;  /* 0x00000020000e7882 */ /* 0x000fca0000000000 */
.L_x_63:
[----:B------:R-:W-:Y:S01]  /*1be0*/  BAR.SYNC.DEFER_BLOCKING 0x0 ;  /* 0x0000000000007b1d */ /* 0x000fe20000010000 */
[----:B------:R-:W-:Y:S01]  /*1bf0*/  ULEA UR9, UR5, UR8, 0x3 ;  /* 0x0000000805097291 */ /* 0x000fe2000f8e18ff */
[----:B------:R-:W-:Y:S01]  /*1c00*/  @!P3 IMAD.MOV.U32 R2, RZ, RZ, 0x1000 ;  /* 0x00001000ff02b424 */ /* 0x000fe200078e00ff */
[----:B------:R-:W-:Y:S01]  /*1c10*/  ELECT P1, URZ, PT ;  /* 0x0000000000ff782f */ /* 0x000fe20003820000 */
[----:B------:R-:W-:-:S03]  /*1c20*/  ULEA UR12, UR5, UR8, 0xb ;  /* 0x00000008050c7291 */ /* 0x000fc6000f8e58ff */
[----:B------:R-:W-:Y:S02]  /*1c30*/  ISETP.LT.U32.AND P1, PT, R20, 0x20, P1 ;  /* 0x000000201400780c */ /* 0x000fe40000f21070 */
[----:B------:R-:W-:Y:S01]  /*1c40*/  ELECT P0, URZ, PT ;  /* 0x0000000000ff782f */ /* 0x000fe20003800000 */
[----:B------:R-:W-:-:S03]  /*1c50*/  UIADD3 UR16, UPT, UPT, UR12, 0x1000, URZ ;  /* 0x000010000c107890 */ /* 0x000fc6000fffe0ff */
[----:B------:R-:W-:Y:S01]  /*1c60*/  ISETP.LT.U32.AND P0, PT, R20, 0x20, P0 ;  /* 0x000000201400780c */ /* 0x000fe20000701070 */
[----:B------:R-:W-:Y:S01]  /*1c70*/  UMOV UR18, UR14 ;  /* 0x0000000e00127c82 */ /* 0x000fe20008000000 */
[----:B------:R-:W-:-:S05]  /*1c80*/  USHF.L.U32 UR6, UR4, 0x1f, URZ ;  /* 0x0000001f04067899 */ /* 0x000fca00080006ff */
[----:B------:R-:W-:Y:S01]  /*1c90*/  VOTEU.ANY UP0, P1 ;  /* 0x0000000000ff7886 */ /* 0x000fe20000800100 */
[----:B------:R3:W-:Y:S01]  /*1ca0*/  @!P3 SYNCS.ARRIVE.TRANS64 RZ, [UR9+0x2000], R2 ;  /* 0x00200002ffffb9a7 */ /* 0x0007e20008000009 */
[----:B------:R4:W-:Y:S06]  /*1cb0*/  MEMBAR.ALL.CTA ;  /* 0x0000000000007992 */ /* 0x0009ec0000008000 */
[----:B----4-:R-:W4:Y:S01]  /*1cc0*/  FENCE.VIEW.ASYNC.S ;  /* 0x00000000000073c6 */ /* 0x010f220000000000 */
[----:B------:R-:W-:Y:S01]  /*1cd0*/  @UP0 UIADD3 UR13, UPT, UPT, UR9, 0x2000, URZ ;  /* 0x00002000090d0890 */ /* 0x000fe2000fffe0ff */
[----:B----4-:R-:W-:Y:S01]  /*1ce0*/  VOTEU.ANY UP0, P1 ;  /* 0x0000000000ff7886 */ /* 0x010fe20000800100 */
[----:B------:R-:W-:Y:S01]  /*1cf0*/  VOTEU.ANY UP1, P0 ;  /* 0x0000000000ff7886 */ /* 0x000fe20000020100 */
[----:B---3--:R-:W-:-:S04]  /*1d00*/  IMAD.U32 R2, RZ, RZ, UR6 ;  /* 0x00000006ff027e24 */ /* 0x008fc8000f8e00ff */
[----:B------:R-:W-:Y:S01]  /*1d10*/  @UP1 UIADD3 UR17, UPT, UPT, UR9, 0x2000, URZ ;  /* 0x0000200009111890 */ /* 0x000fe2000fffe0ff */
[----:B------:R-:W-:Y:S01]  /*1d20*/  VOTEU.ANY UP1, P0 ;  /* 0x0000000000ff7886 */ /* 0x000fe20000020100 */
[----:B------:R-:W-:Y:S06]  /*1d30*/  BAR.SYNC.DEFER_BLOCKING 0x0 ;  /* 0x0000000000007b1d */ /* 0x000fec0000010000 */
[----:B------:R3:W-:Y:S01]  /*1d40*/  @UP0 UTMALDG.2D [UR12], [UR24] ;  /* 0x0000000c180005b4 */ /* 0x0007e20008008000 */
[----:B------:R-:W-:Y:S01]  /*1d50*/  UISETP.NE.U32.AND UP0, UPT, UR22, URZ, UPT ;  /* 0x000000ff1600728c */ /* 0x000fe2000bf05070 */
[----:B------:R-:W-:Y:S06]  /*1d60*/  BAR.SYNC.DEFER_BLOCKING 0x0 ;  /* 0x0000000000007b1d */ /* 0x000fec0000010000 */
[----:B------:R3:W-:Y:S02]  /*1d70*/  @UP1 UTMALDG.2D [UR16], [UR26] ;  /* 0x000000101a0015b4 */ /* 0x0007e40008008000 */
[----:B------:R-:W-:Y:S06]  /*1d80*/  BAR.SYNC.DEFER_BLOCKING 0x0 ;  /* 0x0000000000007b1d */ /* 0x000fec0000010000 */
[----:B------:R-:W4:Y:S02]  /*1d90*/  SYNCS.PHASECHK.TRANS64.TRYWAIT P0, [UR9+0x2000], R2 ;  /* 0x00200002ff0075a7 */ /* 0x000f240008001109 */
[----:B---34-:R-:W-:Y:S05]  /*1da0*/  @!P0 BRA `(.L_x_60) ;  /* 0x0000000800148947 */ /* 0x018fea0003800000 */
.L_x_73:
        /* <DEDUP_REMOVED lines=9> */
[----:B------:R3:W-:Y:S01]  /*1e40*/  UTCQMMA gdesc[UR6], gdesc[UR10], tmem[UR23], tmem[UR12], idesc[UR13], UPT ;  /* 0x00ff0c0a060075ea */ /* 0x0007e2000b800317 */
[----:B------:R-:W-:Y:S02]  /*1e50*/  NOP ;  /* 0x0000000000007918 */ /* 0x000fe40000000000 */
.L_x_61:
[----:B------:R-:W-:Y:S01]  /*1e60*/  ELECT P0, URZ, PT ;  /* 0x0000000000ff782f */ /* 0x000fe20003800000 */
[----:B---3--:R-:W-:-:S03]  /*1e70*/  UIADD3 UR6, UPT, UPT, UR9, 0x2010, URZ ;  /* 0x0000201009067890 */ /* 0x008fc6000fffe0ff */
[----:B------:R-:W-:Y:S01]  /*1e80*/  ISETP.LT.U32.AND P0, PT, R20, 0x20, P0 ;  /* 0x000000201400780c */ /* 0x000fe20000701070 */
[----:B------:R-:W-:-:S12]  /*1e90*/  UMOV UR7, URZ ;  /* 0x000000ff00077c82 */ /* 0x000fd80008000000 */
[----:B------:R-:W-:Y:S01]  /*1ea0*/  VOTEU.ANY UP0, P0 ;  /* 0x0000000000ff7886 */ /* 0x000fe20000000100 */
[----:B------:R-:W-:-:S04]  /*1eb0*/  VOTEU.ANY UP1, P0 ;  /* 0x0000000000ff7886 */ /* 0x000fc80000020100 */
[----:B------:R-:W-:Y:S02]  /*1ec0*/  @UP0 UMOV UR6, UR6 ;  /* 0x0000000600060c82 */ /* 0x000fe40008000000 */
[----:B------:R3:W-:Y:S01]  /*1ed0*/  @UP1 UTCBAR [UR6], URZ ;  /* 0x000000ff060013e9 */ /* 0x0007e200080000ff */
[----:B------:R-:W-:Y:S06]  /*1ee0*/  BAR.SYNC.DEFER_BLOCKING 0x0 ;  /* 0x0000000000007b1d */ /* 0x000fec0000010000 */
[----:B------:R-:W4:Y:S02]  /*1ef0*/  SYNCS.PHASECHK.TRANS64.TRYWAIT P0, [UR9+0x2010], R2 ;  /* 0x00201002ff0075a7 */ /* 0x000f240008001109 */
[----:B---34-:R-:W-:Y:S05]  /*1f00*/  @!P0 BRA `(.L_x_62) ;  /* 0x0000000400c88947 */ /* 0x018fea0003800000 */
.L_x_74:
[----:B------:R-:W-:Y:S02]  /*1f10*/  UIADD3 UR5, UPT, UPT, UR5, 0x1, URZ ;  /* 0x0000000105057890 */ /* 0x000fe4000fffe0ff */
[----:B------:R-:W-:Y:S02]  /*1f20*/  UIADD3 UR14, UPT, UPT, UR14, 0x20, URZ ;  /* 0x000000200e0e7890 */ /* 0x000fe4000fffe0ff */
[----:B------:R-:W-:-:S04]  /*1f30*/  UISETP.NE.U32.AND UP0, UPT, UR5, 0x2, UPT ;  /* 0x000000020500788c */ /* 0x000fc8000bf05070 */
[----:B------:R-:W-:Y:S02]  /*1f40*/  USEL UR6, URZ, 0x1, UP0 ;  /* 0x00000001ff067887 */ /* 0x000fe40008000000 */
[----:B------:R-:W-:Y:S02]  /*1f50*/  USEL UR5, UR5, URZ, UP0 ;  /* 0x000000ff05057287 */ /* 0x000fe40008000000 */
[----:B--2---:R-:W-:Y:S02]  /*1f60*/  UISETP.GE.AND UP0, UPT, UR14, UR28, UPT ;  /* 0x0000001c0e00728c */ /* 0x004fe4000bf06270 */
[----:B------:R-:W-:-:S07]  /*1f70*/  ULOP3.LUT UR4, UR4, UR6, URZ, 0x3c, !UPT ;  /* 0x0000000604047292 */ /* 0x000fce000f8e3cff */
[----:B------:R-:W-:Y:S05]  /*1f80*/  BRA.U !UP0, `(.L_x_63) ;  /* 0xfffffffd08147547 */ /* 0x000fea000b83ffff */
.L_x_56:
[----:B----4-:R-:W-:Y:S06]  /*1f90*/  BAR.SYNC.DEFER_BLOCKING 0x0 ;  /* 0x0000000000007b1d */ /* 0x010fec0000010000 */
[----:B------:R-:W-:Y:S04]  /*1fa0*/  BSSY.RECONVERGENT B4, `(.L_x_64) ;  /* 0x0000004000047945 */ /* 0x000fe80003800200 */
[----:B------:R-:W-:Y:S05]  /*1fb0*/  @P3 BRA `(.L_x_65) ;  /* 0x0000000000083947 */ /* 0x000fea0003800000 */
[----:B------:R-:W2:Y:S02]  /*1fc0*/  SYNCS.CCTL.IV [UR8+0x2000] ;  /* 0x00200000ff0079b1 */ /* 0x000ea40008000008 */
[----:B--2---:R-:W2:Y:S02]  /*1fd0*/  SYNCS.CCTL.IV [UR8+0x2010] ;  /* 0x00201000ff0079b1 */ /* 0x004ea40008000008 */
.L_x_65:
[----:B------:R-:W-:Y:S05]  /*1fe0*/  BSYNC.RECONVERGENT B4 ;  /* 0x0000000000047941 */ /* 0x000fea0003800200 */
.L_x_64:
[----:B--2---:R-:W-:Y:S06]  /*1ff0*/  BAR.SYNC.DEFER_BLOCKING 0x0 ;  /* 0x0000000000007b1d */ /* 0x004fec0000010000 */
[----:B------:R-:W-:Y:S04]  /*2000*/  BSSY.RECONVERGENT B4, `(.L_x_66) ;  /* 0x0000004000047945 */ /* 0x000fe80003800200 */
[----:B------:R-:W-:Y:S05]  /*2010*/  @P3 BRA `(.L_x_67) ;  /* 0x0000000000083947 */ /* 0x000fea0003800000 */
[----:B------:R-:W2:Y:S02]  /*2020*/  SYNCS.CCTL.IV [UR8+0x2008] ;  /* 0x00200800ff0079b1 */ /* 0x000ea40008000008 */
[----:B--2---:R-:W2:Y:S02]  /*2030*/  SYNCS.CCTL.IV [UR8+0x2018] ;  /* 0x00201800ff0079b1 */ /* 0x004ea40008000008 */
.L_x_67:
[----:B------:R-:W-:Y:S05]  /*2040*/  BSYNC.RECONVERGENT B4 ;  /* 0x0000000000047941 */ /* 0x000fea0003800200 */
.L_x_66:
[----:B------:R-:W-:Y:S01]  /*2050*/  USHF.L.U32 UR4, UR22, 0x15, URZ ;  /* 0x0000001516047899 */ /* 0x000fe200080006ff */
[----:B------:R-:W-:Y:S01]  /*2060*/  SHF.R.U32.HI R21, RZ, 0x2, R0 ;  /* 0x00000002ff157819 */ /* 0x000fe20000011600 */
[----:B------:R-:W-:Y:S01]  /*2070*/  USHF.L.U32 UR22, UR22, 0x3, URZ ;  /* 0x0000000316167899 */ /* 0x000fe200080006ff */
[C---:B------:R-:W-:Y:S01]  /*2080*/  IMAD.SHL.U32 R2, R0.reuse, 0x20, RZ ;  /* 0x0000002000027824 */ /* 0x040fe200078e00ff */
[----:B------:R-:W-:Y:S01]  /*2090*/  ULOP3.LUT UR4, UR4, 0x600000, URZ, 0xc0, !UPT ;  /* 0x0060000004047892 */ /* 0x000fe2000f8ec0ff */
[----:B------:R-:W-:Y:S01]  /*20a0*/  LOP3.LUT R21, R21, 0x20, RZ, 0xc0, !PT ;  /* 0x0000002015157812 */ /* 0x000fe200078ec0ff */
[----:B------:R-:W-:Y:S01]  /*20b0*/  ULOP3.LUT UR22, UR22, 0x20, URZ, 0xc0, !UPT ;  /* 0x0000002016167892 */ /* 0x000fe2000f8ec0ff */
[----:B------:R-:W-:Y:S01]  /*20c0*/  IMAD.SHL.U32 R3, R0, 0x8, RZ ;  /* 0x0000000800037824 */ /* 0x000fe200078e00ff */
[----:B------:R-:W-:Y:S02]  /*20d0*/  LOP3.LUT R2, R2, 0xc00, RZ, 0xc0, !PT ;  /* 0x00000c0002027812 */ /* 0x000fe400078ec0ff */
[----:B------:R-:W-:-:S02]  /*20e0*/  ELECT P0, URZ, PT ;  /* 0x0000000000ff782f */ /* 0x000fc40003800000 */
[----:B------:R-:W-:Y:S01]  /*20f0*/  LOP3.LUT R21, R21, 0x10, R0, 0xf8, !PT ;  /* 0x0000001015157812 */ /* 0x000fe200078ef800 */
[----:B------:R-:W-:Y:S01]  /*2100*/  UIADD3 UR4, UPT, UPT, UR22, UR4, UR23 ;  /* 0x0000000416047290 */ /* 0x000fe2000fffe017 */
[----:B------:R-:W-:Y:S01]  /*2110*/  IMAD.SHL.U32 R0, R0, 0x40, RZ ;  /* 0x0000004000007824 */ /* 0x000fe200078e00ff */
[----:B------:R-:W-:Y:S01]  /*2120*/  LOP3.LUT R2, R2, 0x30, R3, 0xf8, !PT ;  /* 0x0000003002027812 */ /* 0x000fe200078ef803 */
[----:B------:R-:W-:Y:S01]  /*2130*/  UMOV UR9, UR19 ;  /* 0x0000001300097c82 */ /* 0x000fe20008000000 */
[----:B------:R-:W-:Y:S01]  /*2140*/  ISETP.LT.U32.AND P0, PT, R20, 0x20, P0 ;  /* 0x000000201400780c */ /* 0x000fe20000701070 */
[----:B------:R-:W-:Y:S01]  /*2150*/  UMOV UR10, UR15 ;  /* 0x0000000f000a7c82 */ /* 0x000fe20008000000 */
[----:B------:R-:W-:Y:S02]  /*2160*/  LOP3.LUT R21, R2, R21, RZ, 0x3c, !PT ;  /* 0x0000001502157212 */ /* 0x000fe400078e3cff */
[----:B------:R-:W-:Y:S01]  /*2170*/  LOP3.LUT R0, R0, 0x3c0, RZ, 0xc0, !PT ;  /* 0x000003c000007812 */ /* 0x000fe200078ec0ff */
[----:B-----5:R-:W-:Y:S01]  /*2180*/  LDTM.16dp32bit_t0_t15.x16 R4, tmem[UR4] ;  /* 0x00000004000479ee */ /* 0x020fe20008a00000 */
[----:B------:R-:W3:Y:S01]  /*2190*/  LDTM.16dp32bit_t16_t31.x16 R4, tmem[UR4+0x10] ;  /* 0x00001004000479ee */ /* 0x000ee20008a20000 */
[----:B------:R-:W-:Y:S01]  /*21a0*/  NOP ;  /* 0x0000000000007918 */ /* 0x000fe20000000000 */
[----:B------:R-:W-:-:S05]  /*21b0*/  IADD3 R0, PT, PT, R21, UR8, R0 ;  /* 0x0000000815007c10 */ /* 0x000fca000fffe000 */
[----:B---3--:R-:W-:Y:S01]  /*21c0*/  VOTEU.ANY UP1, P0 ;  /* 0x0000000000ff7886 */ /* 0x008fe20000020100 */
[----:B------:R-:W-:Y:S01]  /*21d0*/  VOTEU.ANY UP0, P0 ;  /* 0x0000000000ff7886 */ /* 0x000fe20000000100 */
[----:B------:R-:W-:Y:S02]  /*21e0*/  F2FP.SATFINITE.E4M3.F32.PACK_AB_MERGE_C R6, R7, R6, RZ ;  /* 0x000000060706723e */ /* 0x000fe400048070ff */
[----:B------:R-:W-:Y:S02]  /*21f0*/  F2FP.SATFINITE.E4M3.F32.PACK_AB_MERGE_C R10, R11, R10, RZ ;  /* 0x0000000a0b0a723e */ /* 0x000fe400048070ff */
[----:B------:R-:W-:Y:S02]  /*2200*/  F2FP.SATFINITE.E4M3.F32.PACK_AB_MERGE_C R14, R15, R14, RZ ;  /* 0x0000000e0f0e723e */ /* 0x000fe400048070ff */
[----:B------:R-:W-:Y:S02]  /*2210*/  F2FP.SATFINITE.E4M3.F32.PACK_AB_MERGE_C R18, R19, R18, RZ ;  /* 0x000000121312723e */ /* 0x000fe400048070ff */
[----:B------:R-:W-:-:S02]  /*2220*/  F2FP.SATFINITE.E4M3.F32.PACK_AB_MERGE_C R4, R5, R4, R6 ;  /* 0x000000040504723e */ /* 0x000fc40004807006 */
[----:B------:R-:W-:Y:S02]  /*2230*/  F2FP.SATFINITE.E4M3.F32.PACK_AB_MERGE_C R5, R9, R8, R10 ;  /* 0x000000080905723e */ /* 0x000fe4000480700a */
[----:B------:R-:W-:Y:S02]  /*2240*/  F2FP.SATFINITE.E4M3.F32.PACK_AB_MERGE_C R6, R13, R12, R14 ;  /* 0x0000000c0d06723e */ /* 0x000fe4000480700e */
[----:B------:R-:W-:-:S05]  /*2250*/  F2FP.SATFINITE.E4M3.F32.PACK_AB_MERGE_C R7, R17, R16, R18 ;  /* 0x000000101107723e */ /* 0x000fca0004807012 */
[----:B--2---:R2:W-:Y:S01]  /*2260*/  STS.128 [R0], R4 ;  /* 0x0000000400007388 */ /* 0x0045e20000000c00 */
[----:B------:R3:W-:Y:S06]  /*2270*/  MEMBAR.ALL.CTA ;  /* 0x0000000000007992 */ /* 0x0007ec0000008000 */
[----:B---3--:R-:W3:Y:S02]  /*2280*/  FENCE.VIEW.ASYNC.S ;  /* 0x00000000000073c6 */ /* 0x008ee40000000000 */
[----:B---3--:R-:W-:Y:S06]  /*2290*/  BAR.SYNC.DEFER_BLOCKING 0x0 ;  /* 0x0000000000007b1d */ /* 0x008fec0000010000 */
[----:B------:R2:W-:Y:S01]  /*22a0*/  @UP1 UTMASTG.2D [UR8], [UR20] ;  /* 0x00000008140013b5 */ /* 0x0005e20008008000 */
[----:B------:R0:W-:Y:S01]  /*22b0*/  UTMACMDFLUSH ;  /* 0x00000000000079b7 */ /* 0x0001e20000000000 */
[----:B------:R-:W-:-:S04]  /*22c0*/  DEPBAR.LE SB0, 0x0 ;  /* 0x000080000000791a */ /* 0x000fc80000000000 */
[----:B------:R-:W-:Y:S08]  /*22d0*/  BAR.SYNC.DEFER_BLOCKING 0x0 ;  /* 0x0000000000007b1d */ /* 0x000ff00000010000 */
[----:B------:R-:W-:Y:S06]  /*22e0*/  BAR.SYNC.DEFER_BLOCKING 0x0 ;  /* 0x0000000000007b1d */ /* 0x000fec0000010000 */
[----:B--2---:R-:W-:Y:S05]  /*22f0*/  @P2 BRA `(.L_x_68) ;  /* 0x0000000000a02947 */ /* 0x004fea0003800000 */
[----:B------:R-:W2:Y:S01]  /*2300*/  S2UR UR5, SR_CgaCtaId ;  /* 0x00000000000579c3 */ /* 0x000ea20000008800 */
[----:B------:R-:W-:Y:S01]  /*2310*/  NOP ;  /* 0x0000000000007918 */ /* 0x000fe20000000000 */
[----:B------:R-:W-:Y:S01]  /*2320*/  UMOV UR4, 0x50 ;  /* 0x0000005000047882 */ /* 0x000fe20000000000 */
[----:B------:R-:W-:Y:S02]  /*2330*/  IMAD.U32 R0, RZ, RZ, UR23 ;  /* 0x00000017ff007e24 */ /* 0x000fe4000f8e00ff */
[----:B------:R-:W-:Y:S02]  /*2340*/  IMAD.MOV.U32 R3, RZ, RZ, 0x3 ;  /* 0x00000003ff037424 */ /* 0x000fe400078e00ff */
[----:B------:R-:W-:Y:S01]  /*2350*/  IMAD.MOV.U32 R7, RZ, RZ, 0x1 ;  /* 0x00000001ff077424 */ /* 0x000fe200078e00ff */
[----:B------:R-:W-:-:S04]  /*2360*/  LOP3.LUT R0, R0, 0xffff, RZ, 0xc0, !PT ;  /* 0x0000ffff00007812 */ /* 0x000fc800078ec0ff */
[----:B------:R-:W-:-:S05]  /*2370*/  SHF.R.U32.HI R0, RZ, 0x5, R0 ;  /* 0x00000005ff007819 */ /* 0x000fca0000011600 */
[----:B------:R-:W-:Y:S01]  /*2380*/  VIADD R2, R0, 0x10 ;  /* 0x0000001000027836 */ /* 0x000fe20000000000 */
[----:B------:R-:W-:Y:S01]  /*2390*/  SHF.L.U32 R0, R3, R0, RZ ;  /* 0x0000000003007219 */ /* 0x000fe200000006ff */
[----:B--2---:R-:W-:-:S03]  /*23a0*/  ULEA UR6, UR5, UR4, 0x18 ;  /* 0x0000000405067291 */ /* 0x004fc6000f8ec0ff */
[----:B------:R-:W-:-:S04]  /*23b0*/  SHF.L.U32 R3, R7, R2, RZ ;  /* 0x0000000207037219 */ /* 0x000fc800000006ff */
[----:B------:R-:W-:Y:S02]  /*23c0*/  LOP3.LUT R0, R3, R0, RZ, 0xfc, !PT ;  /* 0x0000000003007212 */ /* 0x000fe400078efcff */
[----:B------:R-:W2:Y:S02]  /*23d0*/  LDS R5, [UR6] ;  /* 0x00000006ff057984 */ /* 0x000ea40008000800 */
[C---:B------:R-:W-:Y:S02]  /*23e0*/  LOP3.LUT R2, R0.reuse, 0xffff, RZ, 0xc0, !PT ;  /* 0x0000ffff00027812 */ /* 0x040fe400078ec0ff */
[----:B--2---:R-:W-:-:S04]  /*23f0*/  LOP3.LUT R3, R0, 0xffff, R5, 0x80, !PT ;  /* 0x0000ffff00037812 */ /* 0x004fc800078e8005 */
[----:B------:R-:W-:-:S13]  /*2400*/  ISETP.NE.AND P0, PT, R3, R2, PT ;  /* 0x000000020300720c */ /* 0x000fda0003f05270 */
[----:B------:R-:W-:Y:S05]  /*2410*/  @P0 BRA `(.L_x_69) ;  /* 0x0000000000500947 */ /* 0x000fea0003800000 */
[----:B------:R-:W-:Y:S02]  /*2420*/  SHF.R.U32.HI R5, RZ, 0x10, R5 ;  /* 0x00000010ff057819 */ /* 0x000fe40000011605 */
[----:B------:R-:W-:-:S04]  /*2430*/  SHF.R.U32.HI R2, RZ, 0x10, R0 ;  /* 0x00000010ff027819 */ /* 0x000fc80000011600 */
[----:B------:R-:W-:-:S04]  /*2440*/  LOP3.LUT R5, R5, R2, RZ, 0xc0, !PT ;  /* 0x0000000205057212 */ /* 0x000fc800078ec0ff */
[----:B------:R-:W-:-:S13]  /*2450*/  ISETP.NE.AND P0, PT, R5, R2, PT ;  /* 0x000000020500720c */ /* 0x000fda0003f05270 */
[----:B------:R-:W-:Y:S05]  /*2460*/  @P0 BRA `(.L_x_70) ;  /* 0x0000000000300947 */ /* 0x000fea0003800000 */
[----:B------:R-:W-:Y:S01]  /*2470*/  R2UR UR4, R0 ;  /* 0x00000000000472ca */ /* 0x000fe200000e0000 */
[----:B------:R-:W-:Y:S01]  /*2480*/  VOTEU.ANY UR5, UPT, PT ;  /* 0x0000000000057886 */ /* 0x000fe200038e0100 */
[----:B------:R-:W2:Y:S01]  /*2490*/  S2R R0, SR_LANEID ;  /* 0x0000000000007919 */ /* 0x000ea20000000000 */
[----:B------:R-:W-:-:S10]  /*24a0*/  UFLO.U32 UR5, UR5 ;  /* 0x00000005000572bd */ /* 0x000fd400080e0000 */
[----:B------:R-:W-:-:S06]  /*24b0*/  ULOP3.LUT UR4, URZ, UR4, URZ, 0x33, !UPT ;  /* 0x00000004ff047292 */ /* 0x000fcc000f8e33ff */
[----:B------:R-:W-:-:S04]  /*24c0*/  IMAD.U32 R2, RZ, RZ, UR4 ;  /* 0x00000004ff027e24 */ /* 0x000fc8000f8e00ff */
[----:B------:R-:W3:Y:S02]  /*24d0*/  REDUX UR7, R2 ;  /* 0x00000000020773c4 */ /* 0x000ee40000000000 */
[----:B------:R4:W-:Y:S01]  /*24e0*/  UTCATOMSWS.AND URZ, UR4 ;  /* 0x0000000400ff79e3 */ /* 0x0009e20008000000 */
[----:B--2---:R-:W-:Y:S01]  /*24f0*/  ISETP.EQ.U32.AND P0, PT, R0, UR5, PT ;  /* 0x0000000500007c0c */ /* 0x004fe2000bf02070 */
[----:B---3--:R-:W-:-:S12]  /*2500*/  IMAD.U32 R0, RZ, RZ, UR7 ;  /* 0x00000007ff007e24 */ /* 0x008fd8000f8e00ff */
[----:B------:R4:W-:Y:S01]  /*2510*/  @P0 ATOMS.AND RZ, [UR6], R0 ;  /* 0x00000000ffff098c */ /* 0x0009e2000a800006 */
[----:B------:R-:W-:Y:S05]  /*2520*/  BRA `(.L_x_68) ;  /* 0x0000000000147947 */ /* 0x000fea0003800000 */
.L_x_70:
[----:B------:R-:W-:-:S07]  /*2530*/  MOV R2, 0x2550 ;  /* 0x0000255000027802 */ /* 0x000fce0000000f00 */
[----:B-1----:R-:W-:Y:S05]  /*2540*/  CALL.REL.NOINC `($__internal_0_$__cuda_sm10x_tcgen05_guardrail_trap_col_being_dealloced_not_returned_by_alloc) ;  /* 0x0000000000447944 */ /* 0x002fea0003c00000 */
[----:B------:R-:W-:Y:S05]  /*2550*/  BRA `(.L_x_68) ;  /* 0x0000000000087947 */ /* 0x000fea0003800000 */
.L_x_69:
[----:B------:R-:W-:-:S07]  /*2560*/  MOV R2, 0x2580 ;  /* 0x0000258000027802 */ /* 0x000fce0000000f00 */
[----:B-1----:R-:W-:Y:S05]  /*2570*/  CALL.REL.NOINC `($__internal_2_$__cuda_sm10x_tcgen05_guardrail_trap_unallocated_columns_being_dealloced) ;  /* 0x0000000000507944 */ /* 0x002fea0003c00000 */
.L_x_68:
[----:B------:R-:W-:Y:S01]  /*2580*/  NOP ;  /* 0x0000000000007918 */ /* 0x000fe20000000000 */
[----:B----4-:R-:W-:Y:S05]  /*2590*/  EXIT ;  /* 0x000000000000794d */ /* 0x010fea0003800000 */
.L_x_57:
[----:B------:R-:W2:Y:S02]  /*25a0*/  SYNCS.PHASECHK.TRANS64.TRYWAIT P0, [UR8+0x2000], RZ ;  /* 0x002000ffff0075a7 */ /* 0x000ea40008001108 */
[----:B--2---:R-:W-:Y:S05]  /*25b0*/  @!P0 BRA `(.L_x_57) ;  /* 0xfffffffc00f88947 */ /* 0x004fea000383ffff */
[----:B------:R-:W-:Y:S05]  /*25c0*/  BRA `(.L_x_71) ;  /* 0xfffffff400147947 */ /* 0x000fea000383ffff */
.L_x_59:
[----:B------:R-:W2:Y:S02]  /*25d0*/  SYNCS.PHASECHK.TRANS64.TRYWAIT P1, [UR8+0x2010], RZ ;  /* 0x002010ffff0075a7 */ /* 0x000ea40008021108 */
[----:B--2---:R-:W-:Y:S05]  /*25e0*/  @!P1 BRA `(.L_x_59) ;  /* 0xfffffffc00f89947 */ /* 0x004fea000383ffff */
[----:B------:R-:W-:Y:S05]  /*25f0*/  BRA `(.L_x_72) ;  /* 0xfffffff400647947 */ /* 0x000fea000383ffff */
.L_x_60:
[----:B------:R-:W3:Y:S02]  /*2600*/  SYNCS.PHASECHK.TRANS64.TRYWAIT P0, [UR9+0x2000], R2 ;  /* 0x00200002ff0075a7 */ /* 0x000ee40008001109 */
[----:B---3--:R-:W-:Y:S05]  /*2610*/  @!P0 BRA `(.L_x_60) ;  /* 0xfffffffc00f88947 */ /* 0x008fea000383ffff */
[----:B------:R-:W-:Y:S05]  /*2620*/  BRA `(.L_x_73) ;  /* 0xfffffff400e07947 */ /* 0x000fea000383ffff */
.L_x_62:
[----:B------:R-:W3:Y:S02]  /*2630*/  SYNCS.PHASECHK.TRANS64.TRYWAIT P0, [UR9+0x2010], R2 ;  /* 0x00201002ff0075a7 */ /* 0x000ee40008001109 */
[----:B---3--:R-:W-:Y:S05]  /*2640*/  @!P0 BRA `(.L_x_62) ;  /* 0xfffffffc00f88947 */ /* 0x008fea000383ffff */
[----:B------:R-:W-:Y:S05]  /*2650*/  BRA `(.L_x_74) ;  /* 0xfffffff8002c7947 */ /* 0x000fea000383ffff */
        .weak           $__internal_0_$__cuda_sm10x_tcgen05_guardrail_trap_col_being_dealloced_not_returned_by_alloc
        .type           $__internal_0_$__cuda_sm10x_tcgen05_guardrail_trap_col_being_dealloced_not_returned_by_alloc,@function
        .size           $__internal_0_$__cuda_sm10x_tcgen05_guardrail_trap_col_being_dealloced_not_returned_by_alloc,($__internal_1_$__cuda_sm10x_tcgen05_guardrail_trap_phase_invalid_during_alloc - $__internal_0_$__cuda_sm10x_tcgen05_guardrail_trap_col_being_dealloced_not_returned_by_alloc)
$__internal_0_$__cuda_sm10x_tcgen05_guardrail_trap_col_being_dealloced_not_returned_by_alloc:
[----:B------:R-:W-:Y:S05]  /*2660*/  BPT.TRAP 0x1 ;  /* 0x000000040000795c */ /* 0x000fea0000300000 */
[----:B------:R-:W-:-:S04]  /*2670*/  IMAD.MOV.U32 R3, RZ, RZ, 0x0 ;  /* 0x00000000ff037424 */ /* 0x000fc800078e00ff */
[----:B------:R-:W-:Y:S05]  /*2680*/  RET.REL.NODEC R2 `(gluon_tcgen05) ;  /* 0xffffffd8025c7950 */ /* 0x000fea0003c3ffff */
        .weak           $__internal_1_$__cuda_sm10x_tcgen05_guardrail_trap_phase_invalid_during_alloc
        .type           $__internal_1_$__cuda_sm10x_tcgen05_guardrail_trap_phase_invalid_during_alloc,@function
        .size           $__internal_1_$__cuda_sm10x_tcgen05_guardrail_trap_phase_invalid_during_alloc,($__internal_2_$__cuda_sm10x_tcgen05_guardrail_trap_unallocated_columns_being_dealloced - $__internal_1_$__cuda_sm10x_tcgen05_guardrail_trap_phase_invalid_during_alloc)
$__internal_1_$__cuda_sm10x_tcgen05_guardrail_trap_phase_invalid_during_alloc:
[----:B------:R-:W-:Y:S05]  /*2690*/  BPT.TRAP 0x1 ;  /* 0x000000040000795c */ /* 0x000fea0000300000 */
[----:B------:R-:W-:-:S04]  /*26a0*/  IMAD.MOV.U32 R3, RZ, RZ, 0x0 ;  /* 0x00000000ff037424 */ /* 0x000fc800078e00ff */
[----:B------:R-:W-:Y:S05]  /*26b0*/  RET.REL.NODEC R2 `(gluon_tcgen05) ;  /* 0xffffffd802507950 */ /* 0x000fea0003c3ffff */
        .weak           $__internal_2_$__cuda_sm10x_tcgen05_guardrail_trap_unallocated_columns_being_dealloced
        .type           $__internal_2_$__cuda_sm10x_tcgen05_guardrail_trap_unallocated_columns_being_dealloced,@function
        .size           $__internal_2_$__cuda_sm10x_tcgen05_guardrail_trap_unallocated_columns_being_dealloced,(.L_x_78 - $__internal_2_$__cuda_sm10x_tcgen05_guardrail_trap_unallocated_columns_being_dealloced)
$__internal_2_$__cuda_sm10x_tcgen05_guardrail_trap_unallocated_columns_being_dealloced:
[----:B------:R-:W-:Y:S05]  /*26c0*/  BPT.TRAP 0x1 ;  /* 0x000000040000795c */ /* 0x000fea0000300000 */
[----:B------:R-:W-:-:S04]  /*26d0*/  IMAD.MOV.U32 R3, RZ, RZ, 0x0 ;  /* 0x00000000ff037424 */ /* 0x000fc800078e00ff */
[----:B------:R-:W-:Y:S05]  /*26e0*/  RET.REL.NODEC R2 `(gluon_tcgen05) ;  /* 0xffffffd802447950 */ /* 0x000fea0003c3ffff */
.L_x_75:
[----:B------:R-:W-:-:S00]  /*26f0*/  BRA `(.L_x_75) ;  /* 0xfffffffc00fc7947 */ /* 0x000fc0000383ffff */
[----:B------:R-:W-:-:S00]  /*2700*/  NOP ;  /* 0x0000000000007918 */ /* 0x000fc00000000000 */
[----:B------:R-:W-:-:S00]  /*2710*/  NOP ;  /* 0x0000000000007918 */ /* 0x000fc00000000000 */
[----:B------:R-:W-:-:S00]  /*2720*/  NOP ;  /* 0x0000000000007918 */ /* 0x000fc00000000000 */
[----:B------:R-:W-:-:S00]  /*2730*/  NOP ;  /* 0x0000000000007918 */ /* 0x000fc00000000000 */
[----:B------:R-:W-:-:S00]  /*2740*/  NOP ;  /* 0x0000000000007918 */ /* 0x000fc00000000000 */
[----:B------:R-:W-:-:S00]  /*2750*/  NOP ;  /* 0x0000000000007918 */ /* 0x000fc00000000000 */
[----:B------:R-:W-:-:S00]  /*2760*/  NOP ;  /* 0x0000000000007918 */ /* 0x000fc00000000000 */
[----:B------:R-:W-:-:S00]  /*2770*/  NOP ;  /* 0x0000000000007918 */ /* 0x000fc00000000000 */
.L_x_78:


//--------------------- .nv.shared.gluon_tcgen05  --------------------------
	.section	.nv.shared.gluon_tcgen05,"aw",@nobits
	.sectionflags	@""
	.align	16
	.zero		1024


//--------------------- .nv.shared.reserved.0     --------------------------
	.section	.nv.shared.reserved.0,"aw",@nobits
	.align	8
	.weak		__nv_reservedSMEM_offset_0_alias
	.size		__nv_reservedSMEM_offset_0_alias, 0, 64
	.other		__nv_reservedSMEM_offset_0_alias,@"STO_CUDA_RESERVED_SHARED STV_DEFAULT"
__nv_reservedSMEM_offset_0_alias:
	.zero		0
.nv.shared.reserved.0:
	.zero		64
	.weak		__nv_reservedSMEM_allocation_phase
	.type		__nv_reservedSMEM_allocation_phase,@object
	.size		__nv_reservedSMEM_allocation_phase,(.L_0 - __nv_reservedSMEM_allocation_phase)
__nv_reservedSMEM_allocation_phase:
	.zero		1
.L_0:
	.zero		7
	.weak		__nv_reservedSMEM_devtool_atexit_pc
	.type		__nv_reservedSMEM_devtool_atexit_pc,@object
	.size		__nv_reservedSMEM_devtool_atexit_pc,(__nv_reservedSMEM_allocation_mask - __nv_reservedSMEM_devtool_atexit_pc)
__nv_reservedSMEM_devtool_atexit_pc:
	.zero		8
	.weak		__nv_reservedSMEM_allocation_mask
	.type		__nv_reservedSMEM_allocation_mask,@object
	.size		__nv_reservedSMEM_allocation_mask,(.L_2 - __nv_reservedSMEM_allocation_mask)
__nv_reservedSMEM_allocation_mask:
	.zero		4
.L_2:


//--------------------- .nv.constant0.gluon_tcgen05 --------------------------
	.section	.nv.constant0.gluon_tcgen05,"a",@progbits
	.sectionflags	@""
	.align	4
.nv.constant0.gluon_tcgen05:
	.zero		976


//--------------------- SYMBOLS --------------------------

	.type		.nv.reservedSmem.offset0,@object
	.size		.nv.reservedSmem.offset0,0x4
	.type		.nv.reservedSmem.cap,@object
	.size		.nv.reservedSmem.cap,0x4
